//
// Generated by NVIDIA NVVM Compiler
//
// Compiler Build ID: CL-36424714
// Cuda compilation tools, release 13.0, V13.0.88
// Based on NVVM 20.0.0
//

.version 9.0
.target sm_100
.address_size 64

	// .globl	_Z13matmul_kernelPfS_S_i
// _ZZ13matmul_kernelPfS_S_iE2As has been demoted
// _ZZ13matmul_kernelPfS_S_iE2Bs has been demoted

.visible .entry _Z13matmul_kernelPfS_S_i(
	.param .u64 .ptr .align 1 _Z13matmul_kernelPfS_S_i_param_0,
	.param .u64 .ptr .align 1 _Z13matmul_kernelPfS_S_i_param_1,
	.param .u64 .ptr .align 1 _Z13matmul_kernelPfS_S_i_param_2,
	.param .u32 _Z13matmul_kernelPfS_S_i_param_3
)
{
	.reg .pred 	%p<9>;
	.reg .b32 	%r<102>;
	.reg .b32 	%f<368>;
	.reg .b64 	%rd<48>;
	// demoted variable
	.shared .align 4 .b8 _ZZ13matmul_kernelPfS_S_iE2As[1024];
	// demoted variable
	.shared .align 4 .b8 _ZZ13matmul_kernelPfS_S_iE2Bs[1024];
	ld.param.u32 	%r33, [_Z13matmul_kernelPfS_S_i_param_3];
	mov.u32 	%r34, %ctaid.y;
	shl.b32 	%r35, %r34, 4;
	mov.u32 	%r1, %tid.y;
	add.s32 	%r2, %r35, %r1;
	mov.u32 	%r36, %ctaid.x;
	shl.b32 	%r3, %r36, 4;
	mov.u32 	%r4, %tid.x;
	add.s32 	%r5, %r3, %r4;
	shr.s32 	%r37, %r33, 31;
	shr.u32 	%r38, %r37, 28;
	add.s32 	%r39, %r33, %r38;
	shr.s32 	%r6, %r39, 4;
	setp.lt.s32 	%p1, %r33, 16;
	mov.f32 	%f367, 0f00000000;
	@%p1 bra 	$L__BB0_9;
	mad.lo.s32 	%r7, %r33, %r2, %r4;
	shl.b32 	%r41, %r1, 6;
	mov.u32 	%r42, _ZZ13matmul_kernelPfS_S_iE2As;
	add.s32 	%r8, %r42, %r41;
	add.s32 	%r43, %r6, -1;
	setp.lt.u32 	%p2, %r43, 3;
	mov.f32 	%f367, 0f00000000;
	mov.b32 	%r101, 0;
	@%p2 bra 	$L__BB0_4;
	and.b32  	%r101, %r6, 134217724;
	neg.s32 	%r99, %r101;
	add.s32 	%r98, %r7, 32;
	add.s32 	%r45, %r1, 48;
	mad.lo.s32 	%r46, %r33, %r45, %r4;
	add.s32 	%r97, %r46, %r3;
	add.s32 	%r47, %r1, 32;
	mad.lo.s32 	%r48, %r33, %r47, %r4;
	add.s32 	%r96, %r48, %r3;
	add.s32 	%r49, %r1, 16;
	mad.lo.s32 	%r50, %r33, %r49, %r4;
	add.s32 	%r95, %r50, %r3;
	mad.lo.s32 	%r51, %r1, %r33, %r4;
	add.s32 	%r94, %r51, %r3;
	mov.f32 	%f367, 0f00000000;
$L__BB0_3:
	.pragma "nounroll";
	ld.param.u64 	%rd44, [_Z13matmul_kernelPfS_S_i_param_1];
	ld.param.u64 	%rd41, [_Z13matmul_kernelPfS_S_i_param_0];
	add.s32 	%r52, %r98, -32;
	cvta.to.global.u64 	%rd4, %rd41;
	mul.wide.u32 	%rd5, %r52, 4;
	add.s64 	%rd6, %rd4, %rd5;
	ld.global.f32 	%f14, [%rd6];
	shl.b32 	%r54, %r4, 2;
	add.s32 	%r55, %r8, %r54;
	st.shared.f32 	[%r55], %f14;
	cvta.to.global.u64 	%rd7, %rd44;
	mul.wide.u32 	%rd8, %r94, 4;
	add.s64 	%rd9, %rd7, %rd8;
	ld.global.f32 	%f15, [%rd9];
	mov.u32 	%r57, _ZZ13matmul_kernelPfS_S_iE2Bs;
	add.s32 	%r58, %r57, %r54;
	add.s32 	%r59, %r58, %r41;
	st.shared.f32 	[%r59], %f15;
	bar.sync 	0;
	ld.shared.f32 	%f16, [%r8];
	ld.shared.f32 	%f17, [%r58];
	fma.rn.f32 	%f18, %f16, %f17, %f367;
	ld.shared.f32 	%f19, [%r8+4];
	ld.shared.f32 	%f20, [%r58+64];
	fma.rn.f32 	%f21, %f19, %f20, %f18;
	ld.shared.f32 	%f22, [%r8+8];
	ld.shared.f32 	%f23, [%r58+128];
	fma.rn.f32 	%f24, %f22, %f23, %f21;
	ld.shared.f32 	%f25, [%r8+12];
	ld.shared.f32 	%f26, [%r58+192];
	fma.rn.f32 	%f27, %f25, %f26, %f24;
	ld.shared.f32 	%f28, [%r8+16];
	ld.shared.f32 	%f29, [%r58+256];
	fma.rn.f32 	%f30, %f28, %f29, %f27;
	ld.shared.f32 	%f31, [%r8+20];
	ld.shared.f32 	%f32, [%r58+320];
	fma.rn.f32 	%f33, %f31, %f32, %f30;
	ld.shared.f32 	%f34, [%r8+24];
	ld.shared.f32 	%f35, [%r58+384];
	fma.rn.f32 	%f36, %f34, %f35, %f33;
	ld.shared.f32 	%f37, [%r8+28];
	ld.shared.f32 	%f38, [%r58+448];
	fma.rn.f32 	%f39, %f37, %f38, %f36;
	ld.shared.f32 	%f40, [%r8+32];
	ld.shared.f32 	%f41, [%r58+512];
	fma.rn.f32 	%f42, %f40, %f41, %f39;
	ld.shared.f32 	%f43, [%r8+36];
	ld.shared.f32 	%f44, [%r58+576];
	fma.rn.f32 	%f45, %f43, %f44, %f42;
	ld.shared.f32 	%f46, [%r8+40];
	ld.shared.f32 	%f47, [%r58+640];
	fma.rn.f32 	%f48, %f46, %f47, %f45;
	ld.shared.f32 	%f49, [%r8+44];
	ld.shared.f32 	%f50, [%r58+704];
	fma.rn.f32 	%f51, %f49, %f50, %f48;
	ld.shared.f32 	%f52, [%r8+48];
	ld.shared.f32 	%f53, [%r58+768];
	fma.rn.f32 	%f54, %f52, %f53, %f51;
	ld.shared.f32 	%f55, [%r8+52];
	ld.shared.f32 	%f56, [%r58+832];
	fma.rn.f32 	%f57, %f55, %f56, %f54;
	ld.shared.f32 	%f58, [%r8+56];
	ld.shared.f32 	%f59, [%r58+896];
	fma.rn.f32 	%f60, %f58, %f59, %f57;
	ld.shared.f32 	%f61, [%r8+60];
	ld.shared.f32 	%f62, [%r58+960];
	fma.rn.f32 	%f63, %f61, %f62, %f60;
	bar.sync 	0;
	add.s32 	%r60, %r98, -16;
	mul.wide.u32 	%rd10, %r60, 4;
	add.s64 	%rd11, %rd4, %rd10;
	ld.global.f32 	%f64, [%rd11];
	st.shared.f32 	[%r55], %f64;
	mul.wide.u32 	%rd12, %r95, 4;
	add.s64 	%rd13, %rd7, %rd12;
	ld.global.f32 	%f65, [%rd13];
	st.shared.f32 	[%r59], %f65;
	bar.sync 	0;
	ld.shared.f32 	%f66, [%r8];
	ld.shared.f32 	%f67, [%r58];
	fma.rn.f32 	%f68, %f66, %f67, %f63;
	ld.shared.f32 	%f69, [%r8+4];
	ld.shared.f32 	%f70, [%r58+64];
	fma.rn.f32 	%f71, %f69, %f70, %f68;
	ld.shared.f32 	%f72, [%r8+8];
	ld.shared.f32 	%f73, [%r58+128];
	fma.rn.f32 	%f74, %f72, %f73, %f71;
	ld.shared.f32 	%f75, [%r8+12];
	ld.shared.f32 	%f76, [%r58+192];
	fma.rn.f32 	%f77, %f75, %f76, %f74;
	ld.shared.f32 	%f78, [%r8+16];
	ld.shared.f32 	%f79, [%r58+256];
	fma.rn.f32 	%f80, %f78, %f79, %f77;
	ld.shared.f32 	%f81, [%r8+20];
	ld.shared.f32 	%f82, [%r58+320];
	fma.rn.f32 	%f83, %f81, %f82, %f80;
	ld.shared.f32 	%f84, [%r8+24];
	ld.shared.f32 	%f85, [%r58+384];
	fma.rn.f32 	%f86, %f84, %f85, %f83;
	ld.shared.f32 	%f87, [%r8+28];
	ld.shared.f32 	%f88, [%r58+448];
	fma.rn.f32 	%f89, %f87, %f88, %f86;
	ld.shared.f32 	%f90, [%r8+32];
	ld.shared.f32 	%f91, [%r58+512];
	fma.rn.f32 	%f92, %f90, %f91, %f89;
	ld.shared.f32 	%f93, [%r8+36];
	ld.shared.f32 	%f94, [%r58+576];
	fma.rn.f32 	%f95, %f93, %f94, %f92;
	ld.shared.f32 	%f96, [%r8+40];
	ld.shared.f32 	%f97, [%r58+640];
	fma.rn.f32 	%f98, %f96, %f97, %f95;
	ld.shared.f32 	%f99, [%r8+44];
	ld.shared.f32 	%f100, [%r58+704];
	fma.rn.f32 	%f101, %f99, %f100, %f98;
	ld.shared.f32 	%f102, [%r8+48];
	ld.shared.f32 	%f103, [%r58+768];
	fma.rn.f32 	%f104, %f102, %f103, %f101;
	ld.shared.f32 	%f105, [%r8+52];
	ld.shared.f32 	%f106, [%r58+832];
	fma.rn.f32 	%f107, %f105, %f106, %f104;
	ld.shared.f32 	%f108, [%r8+56];
	ld.shared.f32 	%f109, [%r58+896];
	fma.rn.f32 	%f110, %f108, %f109, %f107;
	ld.shared.f32 	%f111, [%r8+60];
	ld.shared.f32 	%f112, [%r58+960];
	fma.rn.f32 	%f113, %f111, %f112, %f110;
	bar.sync 	0;
	add.s32 	%r61, %r98, 16;
	mul.wide.u32 	%rd14, %r98, 4;
	add.s64 	%rd15, %rd4, %rd14;
	ld.global.f32 	%f114, [%rd15];
	st.shared.f32 	[%r55], %f114;
	mul.wide.u32 	%rd16, %r96, 4;
	add.s64 	%rd17, %rd7, %rd16;
	ld.global.f32 	%f115, [%rd17];
	st.shared.f32 	[%r59], %f115;
	bar.sync 	0;
	ld.shared.f32 	%f116, [%r8];
	ld.shared.f32 	%f117, [%r58];
	fma.rn.f32 	%f118, %f116, %f117, %f113;
	ld.shared.f32 	%f119, [%r8+4];
	ld.shared.f32 	%f120, [%r58+64];
	fma.rn.f32 	%f121, %f119, %f120, %f118;
	ld.shared.f32 	%f122, [%r8+8];
	ld.shared.f32 	%f123, [%r58+128];
	fma.rn.f32 	%f124, %f122, %f123, %f121;
	ld.shared.f32 	%f125, [%r8+12];
	ld.shared.f32 	%f126, [%r58+192];
	fma.rn.f32 	%f127, %f125, %f126, %f124;
	ld.shared.f32 	%f128, [%r8+16];
	ld.shared.f32 	%f129, [%r58+256];
	fma.rn.f32 	%f130, %f128, %f129, %f127;
	ld.shared.f32 	%f131, [%r8+20];
	ld.shared.f32 	%f132, [%r58+320];
	fma.rn.f32 	%f133, %f131, %f132, %f130;
	ld.shared.f32 	%f134, [%r8+24];
	ld.shared.f32 	%f135, [%r58+384];
	fma.rn.f32 	%f136, %f134, %f135, %f133;
	ld.shared.f32 	%f137, [%r8+28];
	ld.shared.f32 	%f138, [%r58+448];
	fma.rn.f32 	%f139, %f137, %f138, %f136;
	ld.shared.f32 	%f140, [%r8+32];
	ld.shared.f32 	%f141, [%r58+512];
	fma.rn.f32 	%f142, %f140, %f141, %f139;
	ld.shared.f32 	%f143, [%r8+36];
	ld.shared.f32 	%f144, [%r58+576];
	fma.rn.f32 	%f145, %f143, %f144, %f142;
	ld.shared.f32 	%f146, [%r8+40];
	ld.shared.f32 	%f147, [%r58+640];
	fma.rn.f32 	%f148, %f146, %f147, %f145;
	ld.shared.f32 	%f149, [%r8+44];
	ld.shared.f32 	%f150, [%r58+704];
	fma.rn.f32 	%f151, %f149, %f150, %f148;
	ld.shared.f32 	%f152, [%r8+48];
	ld.shared.f32 	%f153, [%r58+768];
	fma.rn.f32 	%f154, %f152, %f153, %f151;
	ld.shared.f32 	%f155, [%r8+52];
	ld.shared.f32 	%f156, [%r58+832];
	fma.rn.f32 	%f157, %f155, %f156, %f154;
	ld.shared.f32 	%f158, [%r8+56];
	ld.shared.f32 	%f159, [%r58+896];
	fma.rn.f32 	%f160, %f158, %f159, %f157;
	ld.shared.f32 	%f161, [%r8+60];
	ld.shared.f32 	%f162, [%r58+960];
	fma.rn.f32 	%f163, %f161, %f162, %f160;
	bar.sync 	0;
	mul.wide.u32 	%rd18, %r61, 4;
	add.s64 	%rd19, %rd4, %rd18;
	ld.global.f32 	%f164, [%rd19];
	st.shared.f32 	[%r55], %f164;
	mul.wide.u32 	%rd20, %r97, 4;
	add.s64 	%rd21, %rd7, %rd20;
	ld.global.f32 	%f165, [%rd21];
	st.shared.f32 	[%r59], %f165;
	bar.sync 	0;
	ld.shared.f32 	%f166, [%r8];
	ld.shared.f32 	%f167, [%r58];
	fma.rn.f32 	%f168, %f166, %f167, %f163;
	ld.shared.f32 	%f169, [%r8+4];
	ld.shared.f32 	%f170, [%r58+64];
	fma.rn.f32 	%f171, %f169, %f170, %f168;
	ld.shared.f32 	%f172, [%r8+8];
	ld.shared.f32 	%f173, [%r58+128];
	fma.rn.f32 	%f174, %f172, %f173, %f171;
	ld.shared.f32 	%f175, [%r8+12];
	ld.shared.f32 	%f176, [%r58+192];
	fma.rn.f32 	%f177, %f175, %f176, %f174;
	ld.shared.f32 	%f178, [%r8+16];
	ld.shared.f32 	%f179, [%r58+256];
	fma.rn.f32 	%f180, %f178, %f179, %f177;
	ld.shared.f32 	%f181, [%r8+20];
	ld.shared.f32 	%f182, [%r58+320];
	fma.rn.f32 	%f183, %f181, %f182, %f180;
	ld.shared.f32 	%f184, [%r8+24];
	ld.shared.f32 	%f185, [%r58+384];
	fma.rn.f32 	%f186, %f184, %f185, %f183;
	ld.shared.f32 	%f187, [%r8+28];
	ld.shared.f32 	%f188, [%r58+448];
	fma.rn.f32 	%f189, %f187, %f188, %f186;
	ld.shared.f32 	%f190, [%r8+32];
	ld.shared.f32 	%f191, [%r58+512];
	fma.rn.f32 	%f192, %f190, %f191, %f189;
	ld.shared.f32 	%f193, [%r8+36];
	ld.shared.f32 	%f194, [%r58+576];
	fma.rn.f32 	%f195, %f193, %f194, %f192;
	ld.shared.f32 	%f196, [%r8+40];
	ld.shared.f32 	%f197, [%r58+640];
	fma.rn.f32 	%f198, %f196, %f197, %f195;
	ld.shared.f32 	%f199, [%r8+44];
	ld.shared.f32 	%f200, [%r58+704];
	fma.rn.f32 	%f201, %f199, %f200, %f198;
	ld.shared.f32 	%f202, [%r8+48];
	ld.shared.f32 	%f203, [%r58+768];
	fma.rn.f32 	%f204, %f202, %f203, %f201;
	ld.shared.f32 	%f205, [%r8+52];
	ld.shared.f32 	%f206, [%r58+832];
	fma.rn.f32 	%f207, %f205, %f206, %f204;
	ld.shared.f32 	%f208, [%r8+56];
	ld.shared.f32 	%f209, [%r58+896];
	fma.rn.f32 	%f210, %f208, %f209, %f207;
	ld.shared.f32 	%f211, [%r8+60];
	ld.shared.f32 	%f212, [%r58+960];
	fma.rn.f32 	%f367, %f211, %f212, %f210;
	bar.sync 	0;
	add.s32 	%r99, %r99, 4;
	add.s32 	%r98, %r98, 64;
	shl.b32 	%r62, %r33, 6;
	add.s32 	%r97, %r97, %r62;
	add.s32 	%r96, %r96, %r62;
	add.s32 	%r95, %r95, %r62;
	add.s32 	%r94, %r94, %r62;
	setp.ne.s32 	%p3, %r99, 0;
	@%p3 bra 	$L__BB0_3;
$L__BB0_4:
	and.b32  	%r29, %r6, 3;
	setp.eq.s32 	%p4, %r29, 0;
	@%p4 bra 	$L__BB0_9;
	setp.eq.s32 	%p5, %r29, 1;
	@%p5 bra 	$L__BB0_7;
	ld.param.u64 	%rd45, [_Z13matmul_kernelPfS_S_i_param_1];
	ld.param.u64 	%rd42, [_Z13matmul_kernelPfS_S_i_param_0];
	shl.b32 	%r63, %r101, 4;
	add.s32 	%r64, %r7, %r63;
	cvta.to.global.u64 	%rd22, %rd42;
	mul.wide.u32 	%rd23, %r64, 4;
	add.s64 	%rd24, %rd22, %rd23;
	ld.global.f32 	%f214, [%rd24];
	shl.b32 	%r66, %r4, 2;
	add.s32 	%r67, %r8, %r66;
	st.shared.f32 	[%r67], %f214;
	add.s32 	%r68, %r63, %r1;
	mad.lo.s32 	%r69, %r68, %r33, %r5;
	cvta.to.global.u64 	%rd25, %rd45;
	mul.wide.u32 	%rd26, %r69, 4;
	add.s64 	%rd27, %rd25, %rd26;
	ld.global.f32 	%f215, [%rd27];
	mov.u32 	%r71, _ZZ13matmul_kernelPfS_S_iE2Bs;
	add.s32 	%r72, %r71, %r66;
	add.s32 	%r73, %r72, %r41;
	st.shared.f32 	[%r73], %f215;
	bar.sync 	0;
	ld.shared.f32 	%f216, [%r8];
	ld.shared.f32 	%f217, [%r72];
	fma.rn.f32 	%f218, %f216, %f217, %f367;
	ld.shared.f32 	%f219, [%r8+4];
	ld.shared.f32 	%f220, [%r72+64];
	fma.rn.f32 	%f221, %f219, %f220, %f218;
	ld.shared.f32 	%f222, [%r8+8];
	ld.shared.f32 	%f223, [%r72+128];
	fma.rn.f32 	%f224, %f222, %f223, %f221;
	ld.shared.f32 	%f225, [%r8+12];
	ld.shared.f32 	%f226, [%r72+192];
	fma.rn.f32 	%f227, %f225, %f226, %f224;
	ld.shared.f32 	%f228, [%r8+16];
	ld.shared.f32 	%f229, [%r72+256];
	fma.rn.f32 	%f230, %f228, %f229, %f227;
	ld.shared.f32 	%f231, [%r8+20];
	ld.shared.f32 	%f232, [%r72+320];
	fma.rn.f32 	%f233, %f231, %f232, %f230;
	ld.shared.f32 	%f234, [%r8+24];
	ld.shared.f32 	%f235, [%r72+384];
	fma.rn.f32 	%f236, %f234, %f235, %f233;
	ld.shared.f32 	%f237, [%r8+28];
	ld.shared.f32 	%f238, [%r72+448];
	fma.rn.f32 	%f239, %f237, %f238, %f236;
	ld.shared.f32 	%f240, [%r8+32];
	ld.shared.f32 	%f241, [%r72+512];
	fma.rn.f32 	%f242, %f240, %f241, %f239;
	ld.shared.f32 	%f243, [%r8+36];
	ld.shared.f32 	%f244, [%r72+576];
	fma.rn.f32 	%f245, %f243, %f244, %f242;
	ld.shared.f32 	%f246, [%r8+40];
	ld.shared.f32 	%f247, [%r72+640];
	fma.rn.f32 	%f248, %f246, %f247, %f245;
	ld.shared.f32 	%f249, [%r8+44];
	ld.shared.f32 	%f250, [%r72+704];
	fma.rn.f32 	%f251, %f249, %f250, %f248;
	ld.shared.f32 	%f252, [%r8+48];
	ld.shared.f32 	%f253, [%r72+768];
	fma.rn.f32 	%f254, %f252, %f253, %f251;
	ld.shared.f32 	%f255, [%r8+52];
	ld.shared.f32 	%f256, [%r72+832];
	fma.rn.f32 	%f257, %f255, %f256, %f254;
	ld.shared.f32 	%f258, [%r8+56];
	ld.shared.f32 	%f259, [%r72+896];
	fma.rn.f32 	%f260, %f258, %f259, %f257;
	ld.shared.f32 	%f261, [%r8+60];
	ld.shared.f32 	%f262, [%r72+960];
	fma.rn.f32 	%f263, %f261, %f262, %f260;
	bar.sync 	0;
	add.s32 	%r74, %r64, 16;
	mul.wide.u32 	%rd28, %r74, 4;
	add.s64 	%rd29, %rd22, %rd28;
	ld.global.f32 	%f264, [%rd29];
	st.shared.f32 	[%r67], %f264;
	add.s32 	%r75, %r68, 16;
	mad.lo.s32 	%r76, %r75, %r33, %r5;
	mul.wide.u32 	%rd30, %r76, 4;
	add.s64 	%rd31, %rd25, %rd30;
	ld.global.f32 	%f265, [%rd31];
	st.shared.f32 	[%r73], %f265;
	bar.sync 	0;
	ld.shared.f32 	%f266, [%r8];
	ld.shared.f32 	%f267, [%r72];
	fma.rn.f32 	%f268, %f266, %f267, %f263;
	ld.shared.f32 	%f269, [%r8+4];
	ld.shared.f32 	%f270, [%r72+64];
	fma.rn.f32 	%f271, %f269, %f270, %f268;
	ld.shared.f32 	%f272, [%r8+8];
	ld.shared.f32 	%f273, [%r72+128];
	fma.rn.f32 	%f274, %f272, %f273, %f271;
	ld.shared.f32 	%f275, [%r8+12];
	ld.shared.f32 	%f276, [%r72+192];
	fma.rn.f32 	%f277, %f275, %f276, %f274;
	ld.shared.f32 	%f278, [%r8+16];
	ld.shared.f32 	%f279, [%r72+256];
	fma.rn.f32 	%f280, %f278, %f279, %f277;
	ld.shared.f32 	%f281, [%r8+20];
	ld.shared.f32 	%f282, [%r72+320];
	fma.rn.f32 	%f283, %f281, %f282, %f280;
	ld.shared.f32 	%f284, [%r8+24];
	ld.shared.f32 	%f285, [%r72+384];
	fma.rn.f32 	%f286, %f284, %f285, %f283;
	ld.shared.f32 	%f287, [%r8+28];
	ld.shared.f32 	%f288, [%r72+448];
	fma.rn.f32 	%f289, %f287, %f288, %f286;
	ld.shared.f32 	%f290, [%r8+32];
	ld.shared.f32 	%f291, [%r72+512];
	fma.rn.f32 	%f292, %f290, %f291, %f289;
	ld.shared.f32 	%f293, [%r8+36];
	ld.shared.f32 	%f294, [%r72+576];
	fma.rn.f32 	%f295, %f293, %f294, %f292;
	ld.shared.f32 	%f296, [%r8+40];
	ld.shared.f32 	%f297, [%r72+640];
	fma.rn.f32 	%f298, %f296, %f297, %f295;
	ld.shared.f32 	%f299, [%r8+44];
	ld.shared.f32 	%f300, [%r72+704];
	fma.rn.f32 	%f301, %f299, %f300, %f298;
	ld.shared.f32 	%f302, [%r8+48];
	ld.shared.f32 	%f303, [%r72+768];
	fma.rn.f32 	%f304, %f302, %f303, %f301;
	ld.shared.f32 	%f305, [%r8+52];
	ld.shared.f32 	%f306, [%r72+832];
	fma.rn.f32 	%f307, %f305, %f306, %f304;
	ld.shared.f32 	%f308, [%r8+56];
	ld.shared.f32 	%f309, [%r72+896];
	fma.rn.f32 	%f310, %f308, %f309, %f307;
	ld.shared.f32 	%f311, [%r8+60];
	ld.shared.f32 	%f312, [%r72+960];
	fma.rn.f32 	%f367, %f311, %f312, %f310;
	bar.sync 	0;
	add.s32 	%r101, %r101, 2;
$L__BB0_7:
	and.b32  	%r77, %r6, 1;
	setp.eq.b32 	%p6, %r77, 1;
	not.pred 	%p7, %p6;
	@%p7 bra 	$L__BB0_9;
	ld.param.u64 	%rd46, [_Z13matmul_kernelPfS_S_i_param_1];
	ld.param.u64 	%rd43, [_Z13matmul_kernelPfS_S_i_param_0];
	shl.b32 	%r78, %r101, 4;
	add.s32 	%r79, %r7, %r78;
	cvta.to.global.u64 	%rd32, %rd43;
	mul.wide.u32 	%rd33, %r79, 4;
	add.s64 	%rd34, %rd32, %rd33;
	ld.global.f32 	%f313, [%rd34];
	shl.b32 	%r81, %r4, 2;
	add.s32 	%r82, %r8, %r81;
	st.shared.f32 	[%r82], %f313;
	add.s32 	%r83, %r78, %r1;
	mad.lo.s32 	%r84, %r83, %r33, %r5;
	cvta.to.global.u64 	%rd35, %rd46;
	mul.wide.u32 	%rd36, %r84, 4;
	add.s64 	%rd37, %rd35, %rd36;
	ld.global.f32 	%f314, [%rd37];
	mov.u32 	%r86, _ZZ13matmul_kernelPfS_S_iE2Bs;
	add.s32 	%r87, %r86, %r81;
	add.s32 	%r88, %r87, %r41;
	st.shared.f32 	[%r88], %f314;
	bar.sync 	0;
	ld.shared.f32 	%f315, [%r8];
	ld.shared.f32 	%f316, [%r87];
	fma.rn.f32 	%f317, %f315, %f316, %f367;
	ld.shared.f32 	%f318, [%r8+4];
	ld.shared.f32 	%f319, [%r87+64];
	fma.rn.f32 	%f320, %f318, %f319, %f317;
	ld.shared.f32 	%f321, [%r8+8];
	ld.shared.f32 	%f322, [%r87+128];
	fma.rn.f32 	%f323, %f321, %f322, %f320;
	ld.shared.f32 	%f324, [%r8+12];
	ld.shared.f32 	%f325, [%r87+192];
	fma.rn.f32 	%f326, %f324, %f325, %f323;
	ld.shared.f32 	%f327, [%r8+16];
	ld.shared.f32 	%f328, [%r87+256];
	fma.rn.f32 	%f329, %f327, %f328, %f326;
	ld.shared.f32 	%f330, [%r8+20];
	ld.shared.f32 	%f331, [%r87+320];
	fma.rn.f32 	%f332, %f330, %f331, %f329;
	ld.shared.f32 	%f333, [%r8+24];
	ld.shared.f32 	%f334, [%r87+384];
	fma.rn.f32 	%f335, %f333, %f334, %f332;
	ld.shared.f32 	%f336, [%r8+28];
	ld.shared.f32 	%f337, [%r87+448];
	fma.rn.f32 	%f338, %f336, %f337, %f335;
	ld.shared.f32 	%f339, [%r8+32];
	ld.shared.f32 	%f340, [%r87+512];
	fma.rn.f32 	%f341, %f339, %f340, %f338;
	ld.shared.f32 	%f342, [%r8+36];
	ld.shared.f32 	%f343, [%r87+576];
	fma.rn.f32 	%f344, %f342, %f343, %f341;
	ld.shared.f32 	%f345, [%r8+40];
	ld.shared.f32 	%f346, [%r87+640];
	fma.rn.f32 	%f347, %f345, %f346, %f344;
	ld.shared.f32 	%f348, [%r8+44];
	ld.shared.f32 	%f349, [%r87+704];
	fma.rn.f32 	%f350, %f348, %f349, %f347;
	ld.shared.f32 	%f351, [%r8+48];
	ld.shared.f32 	%f352, [%r87+768];
	fma.rn.f32 	%f353, %f351, %f352, %f350;
	ld.shared.f32 	%f354, [%r8+52];
	ld.shared.f32 	%f355, [%r87+832];
	fma.rn.f32 	%f356, %f354, %f355, %f353;
	ld.shared.f32 	%f357, [%r8+56];
	ld.shared.f32 	%f358, [%r87+896];
	fma.rn.f32 	%f359, %f357, %f358, %f356;
	ld.shared.f32 	%f360, [%r8+60];
	ld.shared.f32 	%f361, [%r87+960];
	fma.rn.f32 	%f367, %f360, %f361, %f359;
	bar.sync 	0;
$L__BB0_9:
	max.s32 	%r92, %r2, %r5;
	setp.ge.s32 	%p8, %r92, %r33;
	@%p8 bra 	$L__BB0_11;
	ld.param.u64 	%rd47, [_Z13matmul_kernelPfS_S_i_param_2];
	mad.lo.s32 	%r93, %r33, %r2, %r5;
	cvta.to.global.u64 	%rd38, %rd47;
	mul.wide.s32 	%rd39, %r93, 4;
	add.s64 	%rd40, %rd38, %rd39;
	st.global.f32 	[%rd40], %f367;
$L__BB0_11:
	ret;

}


// ===== COMPILED SASS (sm_100) =====

	.target	sm_100

	.elftype	@"ET_EXEC"


//--------------------- .note.nv.tkinfo           --------------------------
	.section	.note.nv.tkinfo,"",@"SHT_NOTE"
	.sectionflags	@"SHF_NOTE_NV_TKINFO"
	.tkinfo
        /*0018*/ 	.word	0x00000002
        /*0030*/ 	.string	""
        /*0030*/ 	.string	"ptxas"
        /*0030*/ 	.string	"Cuda compilation tools, release 13.0, V13.0.88"
        /*0030*/ 	.string	"Build cuda_13.0.r13.0/compiler.36424714_0"
        /*0030*/ 	.string	"-arch sm_100 -m 64 "



//--------------------- .note.nv.cuinfo           --------------------------
	.section	.note.nv.cuinfo,"",@"SHT_NOTE"
	.sectionflags	@"SHF_NOTE_NV_CUINFO"
        /*0018*/ 	.short	0x0002
        /*001a*/ 	.short	0x0064
        /*001c*/ 	.short	0x0082
	.zero		2


//--------------------- .nv.info                  --------------------------
	.section	.nv.info,"",@"SHT_CUDA_INFO"
	.align	4


	//----- nvinfo : EIATTR_REGCOUNT
	.align		4
        /*0000*/ 	.byte	0x04, 0x2f
        /*0002*/ 	.short	(.L_1 - .L_0)
	.align		4
.L_0:
        /*0004*/ 	.word	index@(_Z13matmul_kernelPfS_S_i)
        /*0008*/ 	.word	0x00000028


	//----- nvinfo : EIATTR_FRAME_SIZE
	.align		4
.L_1:
        /*000c*/ 	.byte	0x04, 0x11
        /*000e*/ 	.short	(.L_3 - .L_2)
	.align		4
.L_2:
        /*0010*/ 	.word	index@(_Z13matmul_kernelPfS_S_i)
        /*0014*/ 	.word	0x00000000


	//----- nvinfo : EIATTR_MIN_STACK_SIZE
	.align		4
.L_3:
        /*0018*/ 	.byte	0x04, 0x12
        /*001a*/ 	.short	(.L_5 - .L_4)
	.align		4
.L_4:
        /*001c*/ 	.word	index@(_Z13matmul_kernelPfS_S_i)
        /*0020*/ 	.word	0x00000000
.L_5:


//--------------------- .nv.compat                --------------------------
	.section	.nv.compat,"",@"SHT_CUDA_COMPAT_INFO"
	.align	4
        /*0000*/ 	.byte	0x02, 0x09, 0x00, 0x00, 0x02, 0x02, 0x01, 0x00, 0x02, 0x05, 0x05, 0x00, 0x03, 0x07, 0x01, 0x01
        /*0010*/ 	.byte	0x02, 0x03, 0x00, 0x00, 0x02, 0x06, 0x01, 0x00, 0x04, 0x0b, 0x08, 0x00, 0x09, 0x00, 0x00, 0x00
        /*0020*/ 	.byte	0x00, 0x00, 0x00, 0x00


//--------------------- .nv.info._Z13matmul_kernelPfS_S_i --------------------------
	.section	.nv.info._Z13matmul_kernelPfS_S_i,"",@"SHT_CUDA_INFO"
	.sectionflags	@""
	.align	4


	//----- nvinfo : EIATTR_CUDA_API_VERSION
	.align		4
        /*0000*/ 	.byte	0x04, 0x37
        /*0002*/ 	.short	(.L_7 - .L_6)
.L_6:
        /*0004*/ 	.word	0x00000082


	//----- nvinfo : EIATTR_KPARAM_INFO
	.align		4
.L_7:
        /*0008*/ 	.byte	0x04, 0x17
        /*000a*/ 	.short	(.L_9 - .L_8)
.L_8:
        /*000c*/ 	.word	0x00000000
        /*0010*/ 	.short	0x0003
        /*0012*/ 	.short	0x0018
        /*0014*/ 	.byte	0x00, 0xf0, 0x11, 0x00


	//----- nvinfo : EIATTR_KPARAM_INFO
	.align		4
.L_9:
        /*0018*/ 	.byte	0x04, 0x17
        /*001a*/ 	.short	(.L_11 - .L_10)
.L_10:
        /*001c*/ 	.word	0x00000000
        /*0020*/ 	.short	0x0002
        /*0022*/ 	.short	0x0010
        /*0024*/ 	.byte	0x00, 0xf5, 0x21, 0x00


	//----- nvinfo : EIATTR_KPARAM_INFO
	.align		4
.L_11:
        /*0028*/ 	.byte	0x04, 0x17
        /*002a*/ 	.short	(.L_13 - .L_12)
.L_12:
        /*002c*/ 	.word	0x00000000
        /*0030*/ 	.short	0x0001
        /*0032*/ 	.short	0x0008
        /*0034*/ 	.byte	0x00, 0xf5, 0x21, 0x00


	//----- nvinfo : EIATTR_KPARAM_INFO
	.align		4
.L_13:
        /*0038*/ 	.byte	0x04, 0x17
        /*003a*/ 	.short	(.L_15 - .L_14)
.L_14:
        /*003c*/ 	.word	0x00000000
        /*0040*/ 	.short	0x0000
        /*0042*/ 	.short	0x0000
        /*0044*/ 	.byte	0x00, 0xf5, 0x21, 0x00


	//----- nvinfo : EIATTR_SPARSE_MMA_MASK
	.align		4
.L_15:
        /*0048*/ 	.byte	0x03, 0x50
        /*004a*/ 	.short	0x0000


	//----- nvinfo : EIATTR_MAXREG_COUNT
	.align		4
        /*004c*/ 	.byte	0x03, 0x1b
        /*004e*/ 	.short	0x00ff


	//----- nvinfo : EIATTR_NUM_BARRIERS
	.align		4
        /*0050*/ 	.byte	0x02, 0x4c
        /*0052*/ 	.byte	0x01
	.zero		1


	//----- nvinfo : EIATTR_MERCURY_ISA_VERSION
	.align		4
        /*0054*/ 	.byte	0x03, 0x5f
        /*0056*/ 	.short	0x0101


	//----- nvinfo : EIATTR_VRC_CTA_INIT_COUNT
	.align		4
        /*0058*/ 	.byte	0x02, 0x4a
	.zero		1
	.zero		1


	//----- nvinfo : EIATTR_EXIT_INSTR_OFFSETS
	.align		4
        /*005c*/ 	.byte	0x04, 0x1c
        /*005e*/ 	.short	(.L_17 - .L_16)


	//   ....[0]....
.L_16:
        /*0060*/ 	.word	0x000018f0


	//   ....[1]....
        /*0064*/ 	.word	0x00001940


	//----- nvinfo : EIATTR_CBANK_PARAM_SIZE
	.align		4
.L_17:
        /*0068*/ 	.byte	0x03, 0x19
        /*006a*/ 	.short	0x001c


	//----- nvinfo : EIATTR_PARAM_CBANK
	.align		4
        /*006c*/ 	.byte	0x04, 0x0a
        /*006e*/ 	.short	(.L_19 - .L_18)
	.align		4
.L_18:
        /*0070*/ 	.word	index@(.nv.constant0._Z13matmul_kernelPfS_S_i)
        /*0074*/ 	.short	0x0380
        /*0076*/ 	.short	0x001c


	//----- nvinfo : EIATTR_SW_WAR
	.align		4
.L_19:
        /*0078*/ 	.byte	0x04, 0x36
        /*007a*/ 	.short	(.L_21 - .L_20)
.L_20:
        /*007c*/ 	.word	0x00000008
.L_21:


//--------------------- .nv.callgraph             --------------------------
	.section	.nv.callgraph,"",@"SHT_CUDA_CALLGRAPH"
	.align	4
	.sectionentsize	8
	.align		4
        /*0000*/ 	.word	0x00000000
	.align		4
        /*0004*/ 	.word	0xffffffff
	.align		4
        /*0008*/ 	.word	0x00000000
	.align		4
        /*000c*/ 	.word	0xfffffffe
	.align		4
        /*0010*/ 	.word	0x00000000
	.align		4
        /*0014*/ 	.word	0xfffffffd
	.align		4
        /*0018*/ 	.word	0x00000000
	.align		4
        /*001c*/ 	.word	0xfffffffc


//--------------------- .text._Z13matmul_kernelPfS_S_i --------------------------
	.section	.text._Z13matmul_kernelPfS_S_i,"ax",@progbits
	.align	128
        .global         _Z13matmul_kernelPfS_S_i
        .type           _Z13matmul_kernelPfS_S_i,@function
        .size           _Z13matmul_kernelPfS_S_i,(.L_x_5 - _Z13matmul_kernelPfS_S_i)
        .other          _Z13matmul_kernelPfS_S_i,@"STO_CUDA_ENTRY STV_DEFAULT"
_Z13matmul_kernelPfS_S_i:
.text._Z13matmul_kernelPfS_S_i:
[----:B------:R-:W-:Y:S08]  /*0000*/  LDC R1, c[0x0][0x37c] ;  /* 0x0000df00ff017b82 */ /* 0x000ff00000000800 */
[----:B------:R-:W0:Y:S01]  /*0010*/  LDC R5, c[0x0][0x398] ;  /* 0x0000e600ff057b82 */ /* 0x000e220000000800 */
[----:B------:R-:W1:Y:S01]  /*0020*/  S2R R4, SR_CTAID.Y ;  /* 0x0000000000047919 */ /* 0x000e620000002600 */
[----:B------:R-:W2:Y:S01]  /*0030*/  LDCU.64 UR8, c[0x0][0x358] ;  /* 0x00006b00ff0877ac */ /* 0x000ea20008000a00 */
[----:B------:R-:W-:Y:S01]  /*0040*/  HFMA2 R31, -RZ, RZ, 0, 0 ;  /* 0x00000000ff1f7431 */ /* 0x000fe200000001ff */
[----:B------:R-:W1:Y:S01]  /*0050*/  S2R R3, SR_TID.Y ;  /* 0x0000000000037919 */ /* 0x000e620000002200 */
[----:B------:R-:W3:Y:S01]  /*0060*/  S2R R9, SR_CTAID.X ;  /* 0x0000000000097919 */ /* 0x000ee20000002500 */
[----:B------:R-:W3:Y:S01]  /*0070*/  S2R R2, SR_TID.X ;  /* 0x0000000000027919 */ /* 0x000ee20000002100 */
[----:B0-----:R-:W-:-:S02]  /*0080*/  ISETP.GE.AND P0, PT, R5, 0x10, PT ;  /* 0x000000100500780c */ /* 0x001fc40003f06270 */
[----:B------:R-:W-:-:S04]  /*0090*/  SHF.R.S32.HI R0, RZ, 0x1f, R5 ;  /* 0x0000001fff007819 */ /* 0x000fc80000011405 */
[----:B------:R-:W-:Y:S02]  /*00a0*/  LEA.HI R0, R0, R5, RZ, 0x4 ;  /* 0x0000000500007211 */ /* 0x000fe400078f20ff */
[----:B-1----:R-:W-:Y:S02]  /*00b0*/  LEA R23, R4, R3, 0x4 ;  /* 0x0000000304177211 */ /* 0x002fe400078e20ff */
[----:B---3--:R-:W-:-:S03]  /*00c0*/  LEA R4, R9, R2, 0x4 ;  /* 0x0000000209047211 */ /* 0x008fc600078e20ff */
[----:B--2---:R-:W-:Y:S05]  /*00d0*/  @!P0 BRA `(.L_x_0) ;  /* 0x0000001400fc8947 */ /* 0x004fea0003800000 */
[----:B------:R-:W0:Y:S01]  /*00e0*/  S2UR UR6, SR_CgaCtaId ;  /* 0x00000000000679c3 */ /* 0x000e220000008800 */
[----:B------:R-:W-:Y:S01]  /*00f0*/  SHF.R.S32.HI R29, RZ, 0x4, R0 ;  /* 0x00000004ff1d7819 */ /* 0x000fe20000011400 */
[----:B------:R-:W-:Y:S01]  /*0100*/  UMOV UR4, 0x400 ;  /* 0x0000040000047882 */ /* 0x000fe20000000000 */
[----:B------:R-:W-:Y:S01]  /*0110*/  IMAD R21, R23, R5, R2 ;  /* 0x0000000517157224 */ /* 0x000fe200078e0202 */
[----:B------:R-:W-:Y:S02]  /*0120*/  MOV R31, RZ ;  /* 0x000000ff001f7202 */ /* 0x000fe40000000f00 */
[----:B------:R-:W-:-:S04]  /*0130*/  IADD3 R0, PT, PT, R29, -0x1, RZ ;  /* 0xffffffff1d007810 */ /* 0x000fc80007ffe0ff */
[----:B------:R-:W-:Y:S02]  /*0140*/  ISETP.GE.U32.AND P0, PT, R0, 0x3, PT ;  /* 0x000000030000780c */ /* 0x000fe40003f06070 */
[----:B------:R-:W-:Y:S01]  /*0150*/  MOV R0, RZ ;  /* 0x000000ff00007202 */ /* 0x000fe20000000f00 */
[----:B0-----:R-:W-:-:S06]  /*0160*/  ULEA UR5, UR6, UR4, 0x18 ;  /* 0x0000000406057291 */ /* 0x001fcc000f8ec0ff */
[----:B------:R-:W-:-:S04]  /*0170*/  LEA R7, R3, UR5, 0x6 ;  /* 0x0000000503077c11 */ /* 0x000fc8000f8e30ff */
[----:B------:R-:W-:Y:S05]  /*0180*/  @!P0 BRA `(.L_x_1) ;  /* 0x0000000c00448947 */ /* 0x000fea0003800000 */
[C---:B------:R-:W-:Y:S01]  /*0190*/  IADD3 R0, PT, PT, R3.reuse, 0x30, RZ ;  /* 0x0000003003007810 */ /* 0x040fe20007ffe0ff */
[----:B------:R-:W-:Y:S01]  /*01a0*/  UIADD3 UR5, UPT, UPT, UR4, 0x400, URZ ;  /* 0x0000040004057890 */ /* 0x000fe2000fffe0ff */
[C---:B------:R-:W-:Y:S01]  /*01b0*/  IADD3 R6, PT, PT, R3.reuse, 0x20, RZ ;  /* 0x0000002003067810 */ /* 0x040fe20007ffe0ff */
[CCC-:B------:R-:W-:Y:S01]  /*01c0*/  IMAD R24, R3.reuse, R5.reuse, R2.reuse ;  /* 0x0000000503187224 */ /* 0x1c0fe200078e0202 */
[----:B------:R-:W-:Y:S01]  /*01d0*/  IADD3 R8, PT, PT, R3, 0x10, RZ ;  /* 0x0000001003087810 */ /* 0x000fe20007ffe0ff */
[-CC-:B------:R-:W-:Y:S01]  /*01e0*/  IMAD R0, R0, R5.reuse, R2.reuse ;  /* 0x0000000500007224 */ /* 0x180fe200078e0202 */
[----:B------:R-:W-:Y:S01]  /*01f0*/  ULEA UR5, UR6, UR5, 0x18 ;  /* 0x0000000506057291 */ /* 0x000fe2000f8ec0ff */
[-CC-:B------:R-:W-:Y:S01]  /*0200*/  IMAD R6, R6, R5.reuse, R2.reuse ;  /* 0x0000000506067224 */ /* 0x180fe200078e0202 */
[C---:B------:R-:W-:Y:S01]  /*0210*/  LEA R24, R9.reuse, R24, 0x4 ;  /* 0x0000001809187211 */ /* 0x040fe200078e20ff */
[----:B------:R-:W-:Y:S01]  /*0220*/  IMAD R8, R8, R5, R2 ;  /* 0x0000000508087224 */ /* 0x000fe200078e0202 */
[----:B------:R-:W-:-:S02]  /*0230*/  LEA R30, R9, R0, 0x4 ;  /* 0x00000000091e7211 */ /* 0x000fc400078e20ff */
[----:B------:R-:W-:Y:S02]  /*0240*/  LOP3.LUT R0, R29, 0x7fffffc, RZ, 0xc0, !PT ;  /* 0x07fffffc1d007812 */ /* 0x000fe400078ec0ff */
[----:B------:R-:W-:Y:S02]  /*0250*/  LEA R20, R2, UR5, 0x2 ;  /* 0x0000000502147c11 */ /* 0x000fe4000f8e10ff */
[C---:B------:R-:W-:Y:S02]  /*0260*/  LEA R28, R9.reuse, R6, 0x4 ;  /* 0x00000006091c7211 */ /* 0x040fe400078e20ff */
[----:B------:R-:W-:Y:S02]  /*0270*/  LEA R26, R9, R8, 0x4 ;  /* 0x00000008091a7211 */ /* 0x000fe400078e20ff */
[----:B------:R-:W-:Y:S02]  /*0280*/  IADD3 R25, PT, PT, R21, 0x20, RZ ;  /* 0x0000002015197810 */ /* 0x000fe40007ffe0ff */
[----:B------:R-:W-:-:S02]  /*0290*/  MOV R31, RZ ;  /* 0x000000ff001f7202 */ /* 0x000fc40000000f00 */
[----:B------:R-:W-:Y:S02]  /*02a0*/  LEA R22, R2, R7, 0x2 ;  /* 0x0000000702167211 */ /* 0x000fe400078e10ff */
[----:B------:R-:W-:Y:S02]  /*02b0*/  IADD3 R27, PT, PT, -R0, RZ, RZ ;  /* 0x000000ff001b7210 */ /* 0x000fe40007ffe1ff */
[----:B------:R-:W-:-:S07]  /*02c0*/  LEA R6, R3, R20, 0x6 ;  /* 0x0000001403067211 */ /* 0x000fce00078e30ff */
.L_x_2:
[----:B------:R-:W0:Y:S01]  /*02d0*/  LDC.64 R18, c[0x0][0x380] ;  /* 0x0000e000ff127b82 */ /* 0x000e220000000a00 */
[----:B------:R-:W-:-:S07]  /*02e0*/  IADD3 R11, PT, PT, R25, -0x20, RZ ;  /* 0xffffffe0190b7810 */ /* 0x000fce0007ffe0ff */
[----:B------:R-:W1:Y:S01]  /*02f0*/  LDC.64 R16, c[0x0][0x388] ;  /* 0x0000e200ff107b82 */ /* 0x000e620000000a00 */
[----:B0-----:R-:W-:-:S06]  /*0300*/  IMAD.WIDE.U32 R10, R11, 0x4, R18 ;  /* 0x000000040b0a7825 */ /* 0x001fcc00078e0012 */
[----:B------:R-:W2:Y:S01]  /*0310*/  LDG.E R11, desc[UR8][R10.64] ;  /* 0x000000080a0b7981 */ /* 0x000ea2000c1e1900 */
[----:B-1----:R-:W-:-:S05]  /*0320*/  IMAD.WIDE.U32 R8, R24, 0x4, R16 ;  /* 0x0000000418087825 */ /* 0x002fca00078e0010 */
[----:B------:R-:W3:Y:S04]  /*0330*/  LDG.E R35, desc[UR8][R8.64] ;  /* 0x0000000808237981 */ /* 0x000ee8000c1e1900 */
[----:B--2---:R-:W-:Y:S04]  /*0340*/  STS [R22], R11 ;  /* 0x0000000b16007388 */ /* 0x004fe80000000800 */
[----:B---3--:R-:W-:Y:S01]  /*0350*/  STS [R6], R35 ;  /* 0x0000002306007388 */ /* 0x008fe20000000800 */
[----:B------:R-:W-:Y:S06]  /*0360*/  BAR.SYNC.DEFER_BLOCKING 0x0 ;  /* 0x0000000000007b1d */ /* 0x000fec0000010000 */
[----:B------:R-:W-:Y:S04]  /*0370*/  LDS R32, [R20] ;  /* 0x0000000014207984 */ /* 0x000fe80000000800 */
[----:B------:R-:W0:Y:S04]  /*0380*/  LDS.128 R12, [R7] ;  /* 0x00000000070c7984 */ /* 0x000e280000000c00 */
[----:B------:R-:W1:Y:S04]  /*0390*/  LDS R37, [R20+0x40] ;  /* 0x0000400014257984 */ /* 0x000e680000000800 */
[----:B------:R-:W2:Y:S04]  /*03a0*/  LDS R33, [R20+0x80] ;  /* 0x0000800014217984 */ /* 0x000ea80000000800 */
[----:B------:R-:W-:Y:S04]  /*03b0*/  LDS.128 R8, [R7+0x10] ;  /* 0x0000100007087984 */ /* 0x000fe80000000c00 */
[----:B------:R-:W-:Y:S01]  /*03c0*/  LDS R36, [R20+0x3c0] ;  /* 0x0003c00014247984 */ /* 0x000fe20000000800 */
[----:B0-----:R-:W-:-:S03]  /*03d0*/  FFMA R32, R12, R32, R31 ;  /* 0x000000200c207223 */ /* 0x001fc6000000001f */
[----:B------:R-:W0:Y:S01]  /*03e0*/  LDS R12, [R20+0xc0] ;  /* 0x0000c000140c7984 */ /* 0x000e220000000800 */
[----:B-1----:R-:W-:-:S03]  /*03f0*/  FFMA R34, R37, R13, R32 ;  /* 0x0000000d25227223 */ /* 0x002fc60000000020 */
[----:B------:R-:W1:Y:S04]  /*0400*/  LDS R13, [R20+0x100] ;  /* 0x00010000140d7984 */ /* 0x000e680000000800 */
[----:B------:R-:W3:Y:S04]  /*0410*/  LDS R32, [R20+0x140] ;  /* 0x0001400014207984 */ /* 0x000ee80000000800 */
[----:B------:R-:W4:Y:S01]  /*0420*/  LDS R31, [R20+0x180] ;  /* 0x00018000141f7984 */ /* 0x000f220000000800 */
[----:B--2---:R-:W-:-:S04]  /*0430*/  FFMA R33, R33, R14, R34 ;  /* 0x0000000e21217223 */ /* 0x004fc80000000022 */
[----:B0-----:R-:W-:Y:S02]  /*0440*/  FFMA R15, R12, R15, R33 ;  /* 0x0000000f0c0f7223 */ /* 0x001fe40000000021 */
[----:B------:R-:W-:Y:S02]  /*0450*/  LDS R33, [R20+0x240] ;  /* 0x0002400014217984 */ /* 0x000fe40000000800 */
[----:B-1----:R-:W-:Y:S02]  /*0460*/  FFMA R13, R8, R13, R15 ;  /* 0x0000000d080d7223 */ /* 0x002fe4000000000f */
[----:B------:R-:W0:Y:S02]  /*0470*/  LDS R8, [R20+0x1c0] ;  /* 0x0001c00014087984 */ /* 0x000e240000000800 */
[----:B---3--:R-:W-:Y:S02]  /*0480*/  FFMA R32, R32, R9, R13 ;  /* 0x0000000920207223 */ /* 0x008fe4000000000d */
[----:B------:R-:W-:Y:S04]  /*0490*/  LDS R9, [R20+0x200] ;  /* 0x0002000014097984 */ /* 0x000fe80000000800 */
[----:B------:R-:W1:Y:S01]  /*04a0*/  LDS.128 R12, [R7+0x20] ;  /* 0x00002000070c7984 */ /* 0x000e620000000c00 */
[----:B----4-:R-:W-:-:S03]  /*04b0*/  FFMA R31, R31, R10, R32 ;  /* 0x0000000a1f1f7223 */ /* 0x010fc60000000020 */
[----:B------:R-:W2:Y:S04]  /*04c0*/  LDS R32, [R20+0x280] ;  /* 0x0002800014207984 */ /* 0x000ea80000000800 */
[----:B------:R-:W3:Y:S01]  /*04d0*/  LDS R10, [R20+0x2c0] ;  /* 0x0002c000140a7984 */ /* 0x000ee20000000800 */
[----:B0-----:R-:W-:-:S03]  /*04e0*/  FFMA R11, R8, R11, R31 ;  /* 0x0000000b080b7223 */ /* 0x001fc6000000001f */
[----:B------:R-:W-:Y:S04]  /*04f0*/  LDS R8, [R20+0x340] ;  /* 0x0003400014087984 */ /* 0x000fe80000000800 */
[----:B------:R-:W-:Y:S01]  /*0500*/  LDS R31, [R20+0x380] ;  /* 0x00038000141f7984 */ /* 0x000fe20000000800 */
[----:B-1----:R-:W-:-:S03]  /*0510*/  FFMA R12, R12, R9, R11 ;  /* 0x000000090c0c7223 */ /* 0x002fc6000000000b */
[----:B------:R-:W-:Y:S01]  /*0520*/  LDS R9, [R20+0x300] ;  /* 0x0003000014097984 */ /* 0x000fe20000000800 */
[----:B------:R-:W-:-:S04]  /*0530*/  FFMA R13, R33, R13, R12 ;  /* 0x0000000d210d7223 */ /* 0x000fc8000000000c */
[----:B--2---:R-:W-:-:S04]  /*0540*/  FFMA R13, R32, R14, R13 ;  /* 0x0000000e200d7223 */ /* 0x004fc8000000000d */
[----:B---3--:R-:W-:Y:S02]  /*0550*/  FFMA R11, R10, R15, R13 ;  /* 0x0000000f0a0b7223 */ /* 0x008fe4000000000d */
[----:B------:R-:W0:Y:S01]  /*0560*/  LDS.128 R12, [R7+0x30] ;  /* 0x00003000070c7984 */ /* 0x000e220000000c00 */
[----:B------:R-:W-:Y:S01]  /*0570*/  IADD3 R33, PT, PT, R25, -0x10, RZ ;  /* 0xfffffff019217810 */ /* 0x000fe20007ffe0ff */
[----:B------:R-:W-:Y:S01]  /*0580*/  IMAD.WIDE.U32 R34, R26, 0x4, R16 ;  /* 0x000000041a227825 */ /* 0x000fe200078e0010 */
[----:B------:R-:W-:Y:S03]  /*0590*/  BAR.SYNC.DEFER_BLOCKING 0x0 ;  /* 0x0000000000007b1d */ /* 0x000fe60000010000 */
[----:B------:R-:W-:-:S06]  /*05a0*/  IMAD.WIDE.U32 R32, R33, 0x4, R18 ;  /* 0x0000000421207825 */ /* 0x000fcc00078e0012 */
[----:B------:R-:W2:Y:S04]  /*05b0*/  LDG.E R33, desc[UR8][R32.64] ;  /* 0x0000000820217981 */ /* 0x000ea8000c1e1900 */
[----:B------:R-:W3:Y:S01]  /*05c0*/  LDG.E R35, desc[UR8][R34.64] ;  /* 0x0000000822237981 */ /* 0x000ee2000c1e1900 */
[----:B0-----:R-:W-:-:S04]  /*05d0*/  FFMA R9, R12, R9, R11 ;  /* 0x000000090c097223 */ /* 0x001fc8000000000b */
[----:B------:R-:W-:-:S04]  /*05e0*/  FFMA R13, R8, R13, R9 ;  /* 0x0000000d080d7223 */ /* 0x000fc80000000009 */
[----:B------:R-:W-:-:S04]  /*05f0*/  FFMA R13, R31, R14, R13 ;  /* 0x0000000e1f0d7223 */ /* 0x000fc8000000000d */
[----:B------:R-:W-:Y:S01]  /*0600*/  FFMA R13, R36, R15, R13 ;  /* 0x0000000f240d7223 */ /* 0x000fe2000000000d */
[----:B--2---:R-:W-:Y:S04]  /*0610*/  STS [R22], R33 ;  /* 0x0000002116007388 */ /* 0x004fe80000000800 */
[----:B---3--:R-:W-:Y:S01]  /*0620*/  STS [R6], R35 ;  /* 0x0000002306007388 */ /* 0x008fe20000000800 */
[----:B------:R-:W-:Y:S06]  /*0630*/  BAR.SYNC.DEFER_BLOCKING 0x0 ;  /* 0x0000000000007b1d */ /* 0x000fec0000010000 */
[----:B------:R-:W-:Y:S04]  /*0640*/  LDS R37, [R20] ;  /* 0x0000000014257984 */ /* 0x000fe80000000800 */
[----:B------:R-:W0:Y:S04]  /*0650*/  LDS.128 R8, [R7] ;  /* 0x0000000007087984 */ /* 0x000e280000000c00 */
[----:B------:R-:W1:Y:S04]  /*0660*/  LDS R12, [R20+0x40] ;  /* 0x00004000140c7984 */ /* 0x000e680000000800 */
[----:B------:R-:W2:Y:S04]  /*0670*/  LDS R31, [R20+0x80] ;  /* 0x00008000141f7984 */ /* 0x000ea80000000800 */
[----:B------:R-:W-:Y:S04]  /*0680*/  LDS R32, [R20+0x140] ;  /* 0x0001400014207984 */ /* 0x000fe80000000800 */
[----:B------:R-:W-:Y:S04]  /*0690*/  LDS R33, [R20+0x180] ;  /* 0x0001800014217984 */ /* 0x000fe80000000800 */
[----:B------:R-:W-:Y:S01]  /*06a0*/  LDS R36, [R20+0x3c0] ;  /* 0x0003c00014247984 */ /* 0x000fe20000000800 */
[----:B0-----:R-:W-:-:S03]  /*06b0*/  FFMA R13, R8, R37, R13 ;  /* 0x00000025080d7223 */ /* 0x001fc6000000000d */
[----:B------:R-:W0:Y:S01]  /*06c0*/  LDS R8, [R20+0xc0] ;  /* 0x0000c00014087984 */ /* 0x000e220000000800 */
[----:B-1----:R-:W-:-:S03]  /*06d0*/  FFMA R34, R12, R9, R13 ;  /* 0x000000090c227223 */ /* 0x002fc6000000000d */
[----:B------:R-:W-:Y:S04]  /*06e0*/  LDS R9, [R20+0x100] ;  /* 0x0001000014097984 */ /* 0x000fe80000000800 */
[----:B------:R-:W1:Y:S01]  /*06f0*/  LDS.128 R12, [R7+0x10] ;  /* 0x00001000070c7984 */ /* 0x000e620000000c00 */
[----:B--2---:R-:W-:-:S04]  /*0700*/  FFMA R31, R31, R10, R34 ;  /* 0x0000000a1f1f7223 */ /* 0x004fc80000000022 */
[----:B0-----:R-:W-:Y:S02]  /*0710*/  FFMA R11, R8, R11, R31 ;  /* 0x0000000b080b7223 */ /* 0x001fe4000000001f */
[----:B------:R-:W-:Y:S02]  /*0720*/  LDS R31, [R20+0x240] ;  /* 0x00024000141f7984 */ /* 0x000fe40000000800 */
[----:B-1----:R-:W-:Y:S02]  /*0730*/  FFMA R9, R12, R9, R11 ;  /* 0x000000090c097223 */ /* 0x002fe4000000000b */
[----:B------:R-:W0:Y:S02]  /*0740*/  LDS R12, [R20+0x1c0] ;  /* 0x0001c000140c7984 */ /* 0x000e240000000800 */
[----:B------:R-:W-:Y:S02]  /*0750*/  FFMA R32, R32, R13, R9 ;  /* 0x0000000d20207223 */ /* 0x000fe40000000009 */
[----:B------:R-:W-:Y:S04]  /*0760*/  LDS R13, [R20+0x200] ;  /* 0x00020000140d7984 */ /* 0x000fe80000000800 */
[----:B------:R-:W1:Y:S01]  /*0770*/  LDS.128 R8, [R7+0x20] ;  /* 0x0000200007087984 */ /* 0x000e620000000c00 */
[----:B------:R-:W-:-:S03]  /*0780*/  FFMA R33, R33, R14, R32 ;  /* 0x0000000e21217223 */ /* 0x000fc60000000020 */
[----:B------:R-:W2:Y:S04]  /*0790*/  LDS R32, [R20+0x280] ;  /* 0x0002800014207984 */ /* 0x000ea80000000800 */
[----:B------:R-:W3:Y:S01]  /*07a0*/  LDS R14, [R20+0x2c0] ;  /* 0x0002c000140e7984 */ /* 0x000ee20000000800 */
[----:B0-----:R-:W-:-:S04]  /*07b0*/  FFMA R15, R12, R15, R33 ;  /* 0x0000000f0c0f7223 */ /* 0x001fc80000000021 */
[----:B-1----:R-:W-:-:S04]  /*07c0*/  FFMA R8, R8, R13, R15 ;  /* 0x0000000d08087223 */ /* 0x002fc8000000000f */
[----:B------:R-:W-:Y:S02]  /*07d0*/  FFMA R9, R31, R9, R8 ;  /* 0x000000091f097223 */ /* 0x000fe40000000008 */
[----:B------:R-:W-:Y:S02]  /*07e0*/  LDS R8, [R20+0x340] ;  /* 0x0003400014087984 */ /* 0x000fe40000000800 */
[----:B--2---:R-:W-:Y:S02]  /*07f0*/  FFMA R13, R32, R10, R9 ;  /* 0x0000000a200d7223 */ /* 0x004fe40000000009 */
[----:B------:R-:W-:Y:S02]  /*0800*/  LDS R9, [R20+0x300] ;  /* 0x0003000014097984 */ /* 0x000fe40000000800 */
[----:B---3--:R-:W-:Y:S02]  /*0810*/  FFMA R11, R14, R11, R13 ;  /* 0x0000000b0e0b7223 */ /* 0x008fe4000000000d */
[----:B------:R-:W-:Y:S04]  /*0820*/  LDS R31, [R20+0x380] ;  /* 0x00038000141f7984 */ /* 0x000fe80000000800 */
[----:B------:R-:W0:Y:S01]  /*0830*/  LDS.128 R12, [R7+0x30] ;  /* 0x00003000070c7984 */ /* 0x000e220000000c00 */
[----:B------:R-:W-:Y:S01]  /*0840*/  IMAD.WIDE.U32 R32, R25, 0x4, R18 ;  /* 0x0000000419207825 */ /* 0x000fe200078e0012 */
[----:B------:R-:W-:Y:S03]  /*0850*/  BAR.SYNC.DEFER_BLOCKING 0x0 ;  /* 0x0000000000007b1d */ /* 0x000fe60000010000 */
[----:B------:R-:W-:-:S03]  /*0860*/  IMAD.WIDE.U32 R34, R28, 0x4, R16 ;  /* 0x000000041c227825 */ /* 0x000fc600078e0010 */
[----:B------:R-:W2:Y:S04]  /*0870*/  LDG.E R33, desc[UR8][R32.64] ;  /* 0x0000000820217981 */ /* 0x000ea8000c1e1900 */
[----:B------:R-:W3:Y:S01]  /*0880*/  LDG.E R35, desc[UR8][R34.64] ;  /* 0x0000000822237981 */ /* 0x000ee2000c1e1900 */
[----:B0-----:R-:W-:-:S04]  /*0890*/  FFMA R9, R12, R9, R11 ;  /* 0x000000090c097223 */ /* 0x001fc8000000000b */
[----:B------:R-:W-:-:S04]  /*08a0*/  FFMA R13, R8, R13, R9 ;  /* 0x0000000d080d7223 */ /* 0x000fc80000000009 */
[----:B------:R-:W-:-:S04]  /*08b0*/  FFMA R13, R31, R14, R13 ;  /* 0x0000000e1f0d7223 */ /* 0x000fc8000000000d */
[----:B------:R-:W-:Y:S01]  /*08c0*/  FFMA R13, R36, R15, R13 ;  /* 0x0000000f240d7223 */ /* 0x000fe2000000000d */
[----:B------:R-:W-:Y:S01]  /*08d0*/  IMAD.WIDE.U32 R16, R30, 0x4, R16 ;  /* 0x000000041e107825 */ /* 0x000fe200078e0010 */
[----:B--2---:R-:W-:Y:S04]  /*08e0*/  STS [R22], R33 ;  /* 0x0000002116007388 */ /* 0x004fe80000000800 */
[----:B---3--:R-:W-:Y:S01]  /*08f0*/  STS [R6], R35 ;  /* 0x0000002306007388 */ /* 0x008fe20000000800 */
[----:B------:R-:W-:Y:S06]  /*0900*/  BAR.SYNC.DEFER_BLOCKING 0x0 ;  /* 0x0000000000007b1d */ /* 0x000fec0000010000 */
[----:B------:R-:W-:Y:S04]  /*0910*/  LDS R37, [R20] ;  /* 0x0000000014257984 */ /* 0x000fe80000000800 */
[----:B------:R-:W0:Y:S04]  /*0920*/  LDS.128 R8, [R7] ;  /* 0x0000000007087984 */ /* 0x000e280000000c00 */
[----:B------:R-:W1:Y:S04]  /*0930*/  LDS R12, [R20+0x40] ;  /* 0x00004000140c7984 */ /* 0x000e680000000800 */
[----:B------:R-:W2:Y:S04]  /*0940*/  LDS R31, [R20+0x80] ;  /* 0x00008000141f7984 */ /* 0x000ea80000000800 */
[----:B------:R-:W3:Y:S04]  /*0950*/  LDS R33, [R20+0xc0] ;  /* 0x0000c00014217984 */ /* 0x000ee80000000800 */
[----:B------:R-:W-:Y:S01]  /*0960*/  LDS R35, [R20+0x300] ;  /* 0x0003000014237984 */ /* 0x000fe20000000800 */
[----:B0-----:R-:W-:-:S03]  /*0970*/  FFMA R13, R8, R37, R13 ;  /* 0x00000025080d7223 */ /* 0x001fc6000000000d */
[----:B------:R-:W-:Y:S01]  /*0980*/  LDS R8, [R20+0x140] ;  /* 0x0001400014087984 */ /* 0x000fe20000000800 */
[----:B-1----:R-:W-:-:S03]  /*0990*/  FFMA R32, R12, R9, R13 ;  /* 0x000000090c207223 */ /* 0x002fc6000000000d */
[----:B------:R-:W-:Y:S04]  /*09a0*/  LDS R9, [R20+0x100] ;  /* 0x0001000014097984 */ /* 0x000fe80000000800 */
[----:B------:R-:W0:Y:S01]  /*09b0*/  LDS.128 R12, [R7+0x10] ;  /* 0x00001000070c7984 */ /* 0x000e220000000c00 */
[----:B--2---:R-:W-:-:S03]  /*09c0*/  FFMA R10, R31, R10, R32 ;  /* 0x0000000a1f0a7223 */ /* 0x004fc60000000020 */
[----:B------:R-:W1:Y:S01]  /*09d0*/  LDS R31, [R20+0x180] ;  /* 0x00018000141f7984 */ /* 0x000e620000000800 */
[----:B---3--:R-:W-:-:S03]  /*09e0*/  FFMA R11, R33, R11, R10 ;  /* 0x0000000b210b7223 */ /* 0x008fc6000000000a */
[----:B------:R-:W-:Y:S04]  /*09f0*/  LDS R33, [R20+0x200] ;  /* 0x0002000014217984 */ /* 0x000fe80000000800 */
[----:B------:R-:W-:Y:S01]  /*0a00*/  LDS R32, [R20+0x240] ;  /* 0x0002400014207984 */ /* 0x000fe20000000800 */
[----:B0-----:R-:W-:-:S03]  /*0a10*/  FFMA R9, R12, R9, R11 ;  /* 0x000000090c097223 */ /* 0x001fc6000000000b */
[----:B------:R-:W0:Y:S01]  /*0a20*/  LDS R12, [R20+0x1c0] ;  /* 0x0001c000140c7984 */ /* 0x000e220000000800 */
[----:B------:R-:W-:-:S03]  /*0a30*/  FFMA R34, R8, R13, R9 ;  /* 0x0000000d08227223 */ /* 0x000fc60000000009 */
[----:B------:R-:W2:Y:S04]  /*0a40*/  LDS.128 R8, [R7+0x20] ;  /* 0x0000200007087984 */ /* 0x000ea80000000c00 */
[----:B------:R-:W3:Y:S01]  /*0a50*/  LDS R13, [R20+0x280] ;  /* 0x00028000140d7984 */ /* 0x000ee20000000800 */
[----:B-1----:R-:W-:-:S03]  /*0a60*/  FFMA R31, R31, R14, R34 ;  /* 0x0000000e1f1f7223 */ /* 0x002fc60000000022 */
[----:B------:R-:W-:Y:S01]  /*0a70*/  LDS R34, [R20+0x340] ;  /* 0x0003400014227984 */ /* 0x000fe20000000800 */
[----:B0-----:R-:W-:-:S04]  /*0a80*/  FFMA R15, R12, R15, R31 ;  /* 0x0000000f0c0f7223 */ /* 0x001fc8000000001f */
[----:B--2---:R-:W-:Y:S01]  /*0a90*/  FFMA R33, R8, R33, R15 ;  /* 0x0000002108217223 */ /* 0x004fe2000000000f */
[----:B------:R-:W-:-:S03]  /*0aa0*/  IADD3 R15, PT, PT, R25, 0x10, RZ ;  /* 0x00000010190f7810 */ /* 0x000fc60007ffe0ff */
[----:B------:R-:W-:Y:S02]  /*0ab0*/  FFMA R32, R32, R9, R33 ;  /* 0x0000000920207223 */ /* 0x000fe40000000021 */
[----:B------:R-:W-:Y:S01]  /*0ac0*/  IMAD.WIDE.U32 R18, R15, 0x4, R18 ;  /* 0x000000040f127825 */ /* 0x000fe200078e0012 */
[----:B------:R-:W0:Y:S03]  /*0ad0*/  LDS R9, [R20+0x2c0] ;  /* 0x0002c00014097984 */ /* 0x000e260000000800 */
[----:B---3--:R-:W-:Y:S01]  /*0ae0*/  FFMA R10, R13, R10, R32 ;  /* 0x0000000a0d0a7223 */ /* 0x008fe20000000020 */
[----:B------:R-:W-:Y:S04]  /*0af0*/  LDS R33, [R20+0x380] ;  /* 0x0003800014217984 */ /* 0x000fe80000000800 */
[----:B------:R-:W-:Y:S04]  /*0b00*/  LDS R32, [R20+0x3c0] ;  /* 0x0003c00014207984 */ /* 0x000fe80000000800 */
[----:B------:R-:W1:Y:S01]  /*0b10*/  LDS.128 R12, [R7+0x30] ;  /* 0x00003000070c7984 */ /* 0x000e620000000c00 */
[----:B------:R-:W-:Y:S06]  /*0b20*/  BAR.SYNC.DEFER_BLOCKING 0x0 ;  /* 0x0000000000007b1d */ /* 0x000fec0000010000 */
[----:B------:R-:W2:Y:S04]  /*0b30*/  LDG.E R19, desc[UR8][R18.64] ;  /* 0x0000000812137981 */ /* 0x000ea8000c1e1900 */
[----:B------:R0:W3:Y:S02]  /*0b40*/  LDG.E R16, desc[UR8][R16.64] ;  /* 0x0000000810107981 */ /* 0x0000e4000c1e1900 */
[----:B0-----:R-:W-:-:S04]  /*0b50*/  FFMA R17, R9, R11, R10 ;  /* 0x0000000b09117223 */ /* 0x001fc8000000000a */
[----:B-1----:R-:W-:-:S04]  /*0b60*/  FFMA R35, R12, R35, R17 ;  /* 0x000000230c237223 */ /* 0x002fc80000000011 */
[----:B------:R-:W-:-:S04]  /*0b70*/  FFMA R34, R34, R13, R35 ;  /* 0x0000000d22227223 */ /* 0x000fc80000000023 */
[----:B------:R-:W-:-:S04]  /*0b80*/  FFMA R33, R33, R14, R34 ;  /* 0x0000000e21217223 */ /* 0x000fc80000000022 */
[----:B------:R-:W-:Y:S01]  /*0b90*/  FFMA R17, R32, R15, R33 ;  /* 0x0000000f20117223 */ /* 0x000fe20000000021 */
[----:B------:R-:W-:-:S04]  /*0ba0*/  IADD3 R27, PT, PT, R27, 0x4, RZ ;  /* 0x000000041b1b7810 */ /* 0x000fc80007ffe0ff */
[----:B------:R-:W-:Y:S02]  /*0bb0*/  ISETP.NE.AND P0, PT, R27, RZ, PT ;  /* 0x000000ff1b00720c */ /* 0x000fe40003f05270 */
[----:B------:R-:W-:Y:S02]  /*0bc0*/  IADD3 R25, PT, PT, R25, 0x40, RZ ;  /* 0x0000004019197810 */ /* 0x000fe40007ffe0ff */
[C---:B------:R-:W-:Y:S02]  /*0bd0*/  LEA R30, R5.reuse, R30, 0x6 ;  /* 0x0000001e051e7211 */ /* 0x040fe400078e30ff */
[C---:B------:R-:W-:Y:S02]  /*0be0*/  LEA R28, R5.reuse, R28, 0x6 ;  /* 0x0000001c051c7211 */ /* 0x040fe400078e30ff */
[C---:B------:R-:W-:Y:S02]  /*0bf0*/  LEA R26, R5.reuse, R26, 0x6 ;  /* 0x0000001a051a7211 */ /* 0x040fe400078e30ff */
[----:B------:R-:W-:Y:S01]  /*0c00*/  LEA R24, R5, R24, 0x6 ;  /* 0x0000001805187211 */ /* 0x000fe200078e30ff */
        /* <DEDUP_REMOVED lines=8> */
[----:B------:R-:W-:Y:S04]  /*0c90*/  LDS R33, [R20+0x100] ;  /* 0x0001000014217984 */ /* 0x000fe80000000800 */
[----:B------:R-:W4:Y:S04]  /*0ca0*/  LDS.128 R12, [R7+0x10] ;  /* 0x00001000070c7984 */ /* 0x000f280000000c00 */
[----:B------:R-:W5:Y:S04]  /*0cb0*/  LDS R32, [R20+0x140] ;  /* 0x0001400014207984 */ /* 0x000f680000000800 */
[----:B------:R-:W5:Y:S01]  /*0cc0*/  LDS R35, [R20+0x180] ;  /* 0x0001800014237984 */ /* 0x000f620000000800 */
[----:B0-----:R-:W-:-:S03]  /*0cd0*/  FFMA R17, R8, R31, R17 ;  /* 0x0000001f08117223 */ /* 0x001fc60000000011 */
[----:B------:R-:W0:Y:S01]  /*0ce0*/  LDS R8, [R20+0x1c0] ;  /* 0x0001c00014087984 */ /* 0x000e220000000800 */
[----:B-1----:R-:W-:-:S03]  /*0cf0*/  FFMA R36, R36, R9, R17 ;  /* 0x0000000924247223 */ /* 0x002fc60000000011 */
[----:B------:R-:W-:Y:S04]  /*0d00*/  LDS R31, [R20+0x200] ;  /* 0x00020000141f7984 */ /* 0x000fe80000000800 */
[----:B------:R-:W1:Y:S01]  /*0d10*/  LDS.128 R16, [R7+0x20] ;  /* 0x0000200007107984 */ /* 0x000e620000000c00 */
[----:B--2---:R-:W-:-:S04]  /*0d20*/  FFMA R37, R37, R10, R36 ;  /* 0x0000000a25257223 */ /* 0x004fc80000000024 */
[----:B---3--:R-:W-:-:S04]  /*0d30*/  FFMA R11, R34, R11, R37 ;  /* 0x0000000b220b7223 */ /* 0x008fc80000000025 */
[----:B----4-:R-:W-:Y:S02]  /*0d40*/  FFMA R11, R12, R33, R11 ;  /* 0x000000210c0b7223 */ /* 0x010fe4000000000b */
[----:B------:R-:W2:Y:S02]  /*0d50*/  LDS R12, [R20+0x240] ;  /* 0x00024000140c7984 */ /* 0x000ea40000000800 */
[----:B-----5:R-:W-:Y:S02]  /*0d60*/  FFMA R32, R32, R13, R11 ;  /* 0x0000000d20207223 */ /* 0x020fe4000000000b */
[----:B------:R-:W3:Y:S02]  /*0d70*/  LDS R13, [R20+0x280] ;  /* 0x00028000140d7984 */ /* 0x000ee40000000800 */
[----:B------:R-:W-:Y:S02]  /*0d80*/  FFMA R35, R35, R14, R32 ;  /* 0x0000000e23237223 */ /* 0x000fe40000000020 */
[----:B------:R-:W4:Y:S04]  /*0d90*/  LDS R14, [R20+0x2c0] ;  /* 0x0002c000140e7984 */ /* 0x000f280000000800 */
[----:B------:R-:W-:Y:S01]  /*0da0*/  LDS R32, [R20+0x340] ;  /* 0x0003400014207984 */ /* 0x000fe20000000800 */
[----:B0-----:R-:W-:-:S03]  /*0db0*/  FFMA R35, R8, R15, R35 ;  /* 0x0000000f08237223 */ /* 0x001fc60000000023 */
[----:B------:R-:W-:Y:S04]  /*0dc0*/  LDS R15, [R20+0x300] ;  /* 0x00030000140f7984 */ /* 0x000fe80000000800 */
[----:B------:R-:W0:Y:S01]  /*0dd0*/  LDS.128 R8, [R7+0x30] ;  /* 0x0000300007087984 */ /* 0x000e220000000c00 */
[----:B-1----:R-:W-:-:S03]  /*0de0*/  FFMA R35, R16, R31, R35 ;  /* 0x0000001f10237223 */ /* 0x002fc60000000023 */
[----:B------:R-:W1:Y:S04]  /*0df0*/  LDS R31, [R20+0x380] ;  /* 0x00038000141f7984 */ /* 0x000e680000000800 */
[----:B------:R-:W5:Y:S01]  /*0e00*/  LDS R16, [R20+0x3c0] ;  /* 0x0003c00014107984 */ /* 0x000f620000000800 */
[----:B--2---:R-:W-:-:S04]  /*0e10*/  FFMA R12, R12, R17, R35 ;  /* 0x000000110c0c7223 */ /* 0x004fc80000000023 */
[----:B---3--:R-:W-:-:S04]  /*0e20*/  FFMA R13, R13, R18, R12 ;  /* 0x000000120d0d7223 */ /* 0x008fc8000000000c */
[----:B----4-:R-:W-:-:S04]  /*0e30*/  FFMA R13, R14, R19, R13 ;  /* 0x000000130e0d7223 */ /* 0x010fc8000000000d */
[----:B0-----:R-:W-:-:S04]  /*0e40*/  FFMA R13, R8, R15, R13 ;  /* 0x0000000f080d7223 */ /* 0x001fc8000000000d */
[----:B------:R-:W-:-:S04]  /*0e50*/  FFMA R32, R32, R9, R13 ;  /* 0x0000000920207223 */ /* 0x000fc8000000000d */
[----:B-1----:R-:W-:-:S04]  /*0e60*/  FFMA R31, R31, R10, R32 ;  /* 0x0000000a1f1f7223 */ /* 0x002fc80000000020 */
[----:B-----5:R-:W-:Y:S01]  /*0e70*/  FFMA R31, R16, R11, R31 ;  /* 0x0000000b101f7223 */ /* 0x020fe2000000001f */
[----:B------:R-:W-:Y:S06]  /*0e80*/  BAR.SYNC.DEFER_BLOCKING 0x0 ;  /* 0x0000000000007b1d */ /* 0x000fec0000010000 */
[----:B------:R-:W-:Y:S05]  /*0e90*/  @P0 BRA `(.L_x_2) ;  /* 0xfffffff4000c0947 */ /* 0x000fea000383ffff */
.L_x_1:
[----:B------:R-:W-:-:S13]  /*0ea0*/  LOP3.LUT P0, R6, R29, 0x3, RZ, 0xc0, !PT ;  /* 0x000000031d067812 */ /* 0x000fda000780c0ff */
[----:B------:R-:W-:Y:S05]  /*0eb0*/  @!P0 BRA `(.L_x_0) ;  /* 0x0000000800848947 */ /* 0x000fea0003800000 */
[----:B------:R-:W-:Y:S02]  /*0ec0*/  ISETP.NE.AND P0, PT, R6, 0x1, PT ;  /* 0x000000010600780c */ /* 0x000fe40003f05270 */
[----:B------:R-:W-:-:S04]  /*0ed0*/  LOP3.LUT R29, R29, 0x1, RZ, 0xc0, !PT ;  /* 0x000000011d1d7812 */ /* 0x000fc800078ec0ff */
[----:B------:R-:W-:-:S07]  /*0ee0*/  ISETP.NE.U32.AND P1, PT, R29, 0x1, PT ;  /* 0x000000011d00780c */ /* 0x000fce0003f25070 */
[----:B------:R-:W-:Y:S06]  /*0ef0*/  @!P0 BRA `(.L_x_3) ;  /* 0x0000000400988947 */ /* 0x000fec0003800000 */
[----:B------:R-:W0:Y:S01]  /*0f00*/  LDC.64 R16, c[0x0][0x380] ;  /* 0x0000e000ff107b82 */ /* 0x000e220000000a00 */
[C---:B------:R-:W-:Y:S02]  /*0f10*/  LEA R18, R0.reuse, R3, 0x4 ;  /* 0x0000000300127211 */ /* 0x040fe400078e20ff */
[----:B------:R-:W-:-:S03]  /*0f20*/  LEA R19, R0, R21, 0x4 ;  /* 0x0000001500137211 */ /* 0x000fc600078e20ff */
[----:B------:R-:W-:Y:S02]  /*0f30*/  IMAD R13, R18, R5, R4 ;  /* 0x00000005120d7224 */ /* 0x000fe400078e0204 */
[----:B------:R-:W1:Y:S01]  /*0f40*/  LDC.64 R26, c[0x0][0x388] ;  /* 0x0000e200ff1a7b82 */ /* 0x000e620000000a00 */
[----:B0-----:R-:W-:-:S05]  /*0f50*/  IMAD.WIDE.U32 R8, R19, 0x4, R16 ;  /* 0x0000000413087825 */ /* 0x001fca00078e0010 */
[----:B------:R-:W2:Y:S01]  /*0f60*/  LDG.E R25, desc[UR8][R8.64] ;  /* 0x0000000808197981 */ /* 0x000ea2000c1e1900 */
[----:B-1----:R-:W-:-:S05]  /*0f70*/  IMAD.WIDE.U32 R12, R13, 0x4, R26 ;  /* 0x000000040d0c7825 */ /* 0x002fca00078e001a */
[----:B------:R-:W3:Y:S01]  /*0f80*/  LDG.E R33, desc[UR8][R12.64] ;  /* 0x000000080c217981 */ /* 0x000ee2000c1e1900 */
[----:B------:R-:W-:-:S04]  /*0f90*/  UIADD3 UR5, UPT, UPT, UR4, 0x400, URZ ;  /* 0x0000040004057890 */ /* 0x000fc8000fffe0ff */
[----:B------:R-:W-:Y:S01]  /*0fa0*/  ULEA UR5, UR6, UR5, 0x18 ;  /* 0x0000000506057291 */ /* 0x000fe2000f8ec0ff */
[----:B------:R-:W-:-:S05]  /*0fb0*/  LEA R32, R2, R7, 0x2 ;  /* 0x0000000702207211 */ /* 0x000fca00078e10ff */
[----:B------:R-:W-:-:S04]  /*0fc0*/  LEA R6, R2, UR5, 0x2 ;  /* 0x0000000502067c11 */ /* 0x000fc8000f8e10ff */
[----:B------:R-:W-:Y:S02]  /*0fd0*/  LEA R30, R3, R6, 0x6 ;  /* 0x00000006031e7211 */ /* 0x000fe400078e30ff */
[----:B------:R-:W-:Y:S01]  /*0fe0*/  IADD3 R18, PT, PT, R18, 0x10, RZ ;  /* 0x0000001012127810 */ /* 0x000fe20007ffe0ff */
        /* <DEDUP_REMOVED lines=11> */
[----:B------:R-:W5:Y:S04]  /*10a0*/  LDS R25, [R6+0x180] ;  /* 0x0001800006197984 */ /* 0x000f680000000800 */
[----:B------:R-:W5:Y:S04]  /*10b0*/  LDS R20, [R6+0x1c0] ;  /* 0x0001c00006147984 */ /* 0x000f680000000800 */
[----:B------:R-:W-:Y:S01]  /*10c0*/  LDS R36, [R6+0x200] ;  /* 0x0002000006247984 */ /* 0x000fe20000000800 */
[----:B0-----:R-:W-:-:S03]  /*10d0*/  FFMA R8, R8, R24, R31 ;  /* 0x0000001808087223 */ /* 0x001fc6000000001f */
[----:B------:R-:W-:Y:S01]  /*10e0*/  LDS R34, [R6+0x2c0] ;  /* 0x0002c00006227984 */ /* 0x000fe20000000800 */
[----:B-1----:R-:W-:-:S03]  /*10f0*/  FFMA R9, R35, R9, R8 ;  /* 0x0000000923097223 */ /* 0x002fc60000000008 */
[----:B------:R-:W-:Y:S01]  /*1100*/  LDS R31, [R6+0x300] ;  /* 0x00030000061f7984 */ /* 0x000fe20000000800 */
[----:B--2---:R-:W-:-:S03]  /*1110*/  FFMA R10, R28, R10, R9 ;  /* 0x0000000a1c0a7223 */ /* 0x004fc60000000009 */
[----:B------:R-:W-:Y:S01]  /*1120*/  LDS R35, [R6+0x280] ;  /* 0x0002800006237984 */ /* 0x000fe20000000800 */
[----:B---3--:R-:W-:Y:S01]  /*1130*/  FFMA R11, R37, R11, R10 ;  /* 0x0000000b250b7223 */ /* 0x008fe2000000000a */
[----:B------:R-:W-:Y:S02]  /*1140*/  IMAD R9, R18, R5, R4 ;  /* 0x0000000512097224 */ /* 0x000fe400078e0204 */
[----:B------:R-:W-:Y:S04]  /*1150*/  LDS R28, [R6+0x240] ;  /* 0x00024000061c7984 */ /* 0x000fe80000000800 */
[----:B------:R-:W-:Y:S01]  /*1160*/  LDS R33, [R6+0x380] ;  /* 0x0003800006217984 */ /* 0x000fe20000000800 */
[----:B----4-:R-:W-:-:S03]  /*1170*/  FFMA R11, R12, R29, R11 ;  /* 0x0000001d0c0b7223 */ /* 0x010fc6000000000b */
[----:B------:R-:W-:Y:S01]  /*1180*/  LDS R24, [R6+0x3c0] ;  /* 0x0003c00006187984 */ /* 0x000fe20000000800 */
[----:B-----5:R-:W-:Y:S01]  /*1190*/  FFMA R22, R22, R13, R11 ;  /* 0x0000000d16167223 */ /* 0x020fe2000000000b */
[----:B------:R-:W-:Y:S01]  /*11a0*/  IADD3 R13, PT, PT, R19, 0x10, RZ ;  /* 0x00000010130d7810 */ /* 0x000fe20007ffe0ff */
[----:B------:R-:W-:-:S04]  /*11b0*/  IMAD.WIDE.U32 R26, R9, 0x4, R26 ;  /* 0x00000004091a7825 */ /* 0x000fc800078e001a */
[----:B------:R-:W-:Y:S01]  /*11c0*/  FFMA R25, R25, R14, R22 ;  /* 0x0000000e19197223 */ /* 0x000fe20000000016 */
[----:B------:R-:W0:Y:S01]  /*11d0*/  LDS.128 R8, [R7+0x20] ;  /* 0x0000200007087984 */ /* 0x000e220000000c00 */
[----:B------:R-:W-:-:S03]  /*11e0*/  IMAD.WIDE.U32 R12, R13, 0x4, R16 ;  /* 0x000000040d0c7825 */ /* 0x000fc600078e0010 */
[----:B------:R-:W-:Y:S04]  /*11f0*/  LDS R22, [R6+0x340] ;  /* 0x0003400006167984 */ /* 0x000fe80000000800 */
[----:B------:R-:W1:Y:S01]  /*1200*/  LDS.128 R16, [R7+0x30] ;  /* 0x0000300007107984 */ /* 0x000e620000000c00 */
[----:B------:R-:W-:Y:S06]  /*1210*/  BAR.SYNC.DEFER_BLOCKING 0x0 ;  /* 0x0000000000007b1d */ /* 0x000fec0000010000 */
[----:B------:R-:W2:Y:S04]  /*1220*/  LDG.E R13, desc[UR8][R12.64] ;  /* 0x000000080c0d7981 */ /* 0x000ea8000c1e1900 */
[----:B------:R-:W3:Y:S01]  /*1230*/  LDG.E R27, desc[UR8][R26.64] ;  /* 0x000000081a1b7981 */ /* 0x000ee2000c1e1900 */
[----:B------:R-:W-:-:S04]  /*1240*/  FFMA R29, R20, R15, R25 ;  /* 0x0000000f141d7223 */ /* 0x000fc80000000019 */
[----:B0-----:R-:W-:-:S04]  /*1250*/  FFMA R37, R8, R36, R29 ;  /* 0x0000002408257223 */ /* 0x001fc8000000001d */
[----:B------:R-:W-:-:S04]  /*1260*/  FFMA R8, R28, R9, R37 ;  /* 0x000000091c087223 */ /* 0x000fc80000000025 */
[----:B------:R-:W-:-:S04]  /*1270*/  FFMA R35, R35, R10, R8 ;  /* 0x0000000a23237223 */ /* 0x000fc80000000008 */
[----:B------:R-:W-:-:S04]  /*1280*/  FFMA R35, R34, R11, R35 ;  /* 0x0000000b22237223 */ /* 0x000fc80000000023 */
[----:B-1----:R-:W-:-:S04]  /*1290*/  FFMA R31, R16, R31, R35 ;  /* 0x0000001f101f7223 */ /* 0x002fc80000000023 */
[----:B------:R-:W-:-:S04]  /*12a0*/  FFMA R22, R22, R17, R31 ;  /* 0x0000001116167223 */ /* 0x000fc8000000001f */
[----:B------:R-:W-:-:S04]  /*12b0*/  FFMA R33, R33, R18, R22 ;  /* 0x0000001221217223 */ /* 0x000fc80000000016 */
[----:B------:R-:W-:Y:S01]  /*12c0*/  FFMA R35, R24, R19, R33 ;  /* 0x0000001318237223 */ /* 0x000fe20000000021 */
        /* <DEDUP_REMOVED lines=14> */
[----:B------:R-:W-:Y:S04]  /*13b0*/  LDS R33, [R6+0x200] ;  /* 0x0002000006217984 */ /* 0x000fe80000000800 */
[----:B------:R-:W5:Y:S01]  /*13c0*/  LDS.128 R16, [R7+0x20] ;  /* 0x0000200007107984 */ /* 0x000f620000000c00 */
[----:B0-----:R-:W-:-:S03]  /*13d0*/  FFMA R25, R12, R25, R35 ;  /* 0x000000190c197223 */ /* 0x001fc60000000023 */
[----:B------:R-:W0:Y:S01]  /*13e0*/  LDS R24, [R6+0x240] ;  /* 0x0002400006187984 */ /* 0x000e220000000800 */
[----:B-1----:R-:W-:-:S03]  /*13f0*/  FFMA R20, R20, R13, R25 ;  /* 0x0000000d14147223 */ /* 0x002fc60000000019 */
[----:B------:R-:W1:Y:S01]  /*1400*/  LDS R25, [R6+0x280] ;  /* 0x0002800006197984 */ /* 0x000e620000000800 */
[----:B--2---:R-:W-:-:S03]  /*1410*/  FFMA R29, R29, R14, R20 ;  /* 0x0000000e1d1d7223 */ /* 0x004fc60000000014 */
[----:B------:R-:W2:Y:S01]  /*1420*/  LDS R20, [R6+0x2c0] ;  /* 0x0002c00006147984 */ /* 0x000ea20000000800 */
[----:B---3--:R-:W-:-:S03]  /*1430*/  FFMA R35, R28, R15, R29 ;  /* 0x0000000f1c237223 */ /* 0x008fc6000000001d */
[----:B------:R-:W-:Y:S04]  /*1440*/  LDS R29, [R6+0x300] ;  /* 0x00030000061d7984 */ /* 0x000fe80000000800 */
[----:B------:R-:W3:Y:S01]  /*1450*/  LDS.128 R12, [R7+0x30] ;  /* 0x00003000070c7984 */ /* 0x000ee20000000c00 */
[----:B----4-:R-:W-:-:S03]  /*1460*/  FFMA R35, R8, R27, R35 ;  /* 0x0000001b08237223 */ /* 0x010fc60000000023 */
[----:B------:R-:W4:Y:S04]  /*1470*/  LDS R28, [R6+0x340] ;  /* 0x00034000061c7984 */ /* 0x000f280000000800 */
[----:B------:R-:W4:Y:S01]  /*1480*/  LDS R27, [R6+0x380] ;  /* 0x00038000061b7984 */ /* 0x000f220000000800 */
[----:B-----5:R-:W-:-:S03]  /*1490*/  FFMA R26, R26, R9, R35 ;  /* 0x000000091a1a7223 */ /* 0x020fc60000000023 */
[----:B------:R-:W5:Y:S01]  /*14a0*/  LDS R8, [R6+0x3c0] ;  /* 0x0003c00006087984 */ /* 0x000f620000000800 */
[----:B------:R-:W-:-:S04]  /*14b0*/  FFMA R31, R31, R10, R26 ;  /* 0x0000000a1f1f7223 */ /* 0x000fc8000000001a */
[----:B------:R-:W-:-:S04]  /*14c0*/  FFMA R11, R22, R11, R31 ;  /* 0x0000000b160b7223 */ /* 0x000fc8000000001f */
[----:B------:R-:W-:-:S04]  /*14d0*/  FFMA R11, R16, R33, R11 ;  /* 0x00000021100b7223 */ /* 0x000fc8000000000b */
[----:B0-----:R-:W-:-:S04]  /*14e0*/  FFMA R24, R24, R17, R11 ;  /* 0x0000001118187223 */ /* 0x001fc8000000000b */
[----:B-1----:R-:W-:-:S04]  /*14f0*/  FFMA R25, R25, R18, R24 ;  /* 0x0000001219197223 */ /* 0x002fc80000000018 */
[----:B--2---:R-:W-:-:S04]  /*1500*/  FFMA R19, R20, R19, R25 ;  /* 0x0000001314137223 */ /* 0x004fc80000000019 */
[----:B---3--:R-:W-:-:S04]  /*1510*/  FFMA R19, R12, R29, R19 ;  /* 0x0000001d0c137223 */ /* 0x008fc80000000013 */
[----:B----4-:R-:W-:-:S04]  /*1520*/  FFMA R28, R28, R13, R19 ;  /* 0x0000000d1c1c7223 */ /* 0x010fc80000000013 */
[----:B------:R-:W-:-:S04]  /*1530*/  FFMA R27, R27, R14, R28 ;  /* 0x0000000e1b1b7223 */ /* 0x000fc8000000001c */
[----:B-----5:R-:W-:Y:S01]  /*1540*/  FFMA R31, R8, R15, R27 ;  /* 0x0000000f081f7223 */ /* 0x020fe2000000001b */
[----:B------:R-:W-:Y:S06]  /*1550*/  BAR.SYNC.DEFER_BLOCKING 0x0 ;  /* 0x0000000000007b1d */ /* 0x000fec0000010000 */
.L_x_3:
[----:B------:R-:W-:Y:S05]  /*1560*/  @P1 BRA `(.L_x_0) ;  /* 0x0000000000d81947 */ /* 0x000fea0003800000 */
[----:B------:R-:W0:Y:S01]  /*1570*/  LDC.64 R8, c[0x0][0x380] ;  /* 0x0000e000ff087b82 */ /* 0x000e220000000a00 */
[C---:B------:R-:W-:Y:S02]  /*1580*/  LEA R6, R0.reuse, R3, 0x4 ;  /* 0x0000000300067211 */ /* 0x040fe400078e20ff */
[----:B------:R-:W-:-:S03]  /*1590*/  LEA R21, R0, R21, 0x4 ;  /* 0x0000001500157211 */ /* 0x000fc600078e20ff */
[----:B------:R-:W-:Y:S02]  /*15a0*/  IMAD R11, R6, R5, R4 ;  /* 0x00000005060b7224 */ /* 0x000fe400078e0204 */
[----:B------:R-:W1:Y:S01]  /*15b0*/  LDC.64 R12, c[0x0][0x388] ;  /* 0x0000e200ff0c7b82 */ /* 0x000e620000000a00 */
[----:B0-----:R-:W-:-:S05]  /*15c0*/  IMAD.WIDE.U32 R8, R21, 0x4, R8 ;  /* 0x0000000415087825 */ /* 0x001fca00078e0008 */
[----:B------:R-:W2:Y:S01]  /*15d0*/  LDG.E R6, desc[UR8][R8.64] ;  /* 0x0000000808067981 */ /* 0x000ea2000c1e1900 */
[----:B-1----:R-:W-:-:S06]  /*15e0*/  IMAD.WIDE.U32 R12, R11, 0x4, R12 ;  /* 0x000000040b0c7825 */ /* 0x002fcc00078e000c */
[----:B------:R-:W3:Y:S01]  /*15f0*/  LDG.E R12, desc[UR8][R12.64] ;  /* 0x000000080c0c7981 */ /* 0x000ee2000c1e1900 */
[----:B------:R-:W-:-:S04]  /*1600*/  UIADD3 UR4, UPT, UPT, UR4, 0x400, URZ ;  /* 0x0000040004047890 */ /* 0x000fc8000fffe0ff */
[----:B------:R-:W-:Y:S01]  /*1610*/  ULEA UR4, UR6, UR4, 0x18 ;  /* 0x0000000406047291 */ /* 0x000fe2000f8ec0ff */
[----:B------:R-:W-:-:S05]  /*1620*/  LEA R15, R2, R7, 0x2 ;  /* 0x00000007020f7211 */ /* 0x000fca00078e10ff */
[----:B------:R-:W-:-:S04]  /*1630*/  LEA R0, R2, UR4, 0x2 ;  /* 0x0000000402007c11 */ /* 0x000fc8000f8e10ff */
        /* <DEDUP_REMOVED lines=26> */
[----:B------:R-:W4:Y:S01]  /*17e0*/  LDS R10, [R0+0x340] ;  /* 0x00034000000a7984 */ /* 0x000f220000000800 */
[----:B-----5:R-:W-:-:S03]  /*17f0*/  FFMA R2, R2, R17, R3 ;  /* 0x0000001102027223 */ /* 0x020fc60000000003 */
[----:B------:R-:W5:Y:S04]  /*1800*/  LDS R16, [R0+0x380] ;  /* 0x0003800000107984 */ /* 0x000f680000000800 */
        /* <DEDUP_REMOVED lines=9> */
[----:B-----5:R-:W-:-:S04]  /*18a0*/  FFMA R16, R16, R30, R9 ;  /* 0x0000001e10107223 */ /* 0x020fc80000000009 */
[----:B------:R-:W-:Y:S01]  /*18b0*/  FFMA R31, R3, R31, R16 ;  /* 0x0000001f031f7223 */ /* 0x000fe20000000010 */
[----:B------:R-:W-:Y:S06]  /*18c0*/  BAR.SYNC.DEFER_BLOCKING 0x0 ;  /* 0x0000000000007b1d */ /* 0x000fec0000010000 */
.L_x_0:
[----:B------:R-:W-:-:S04]  /*18d0*/  VIMNMX R0, PT, PT, R23, R4, !PT ;  /* 0x0000000417007248 */ /* 0x000fc80007fe0100 */
[----:B------:R-:W-:-:S13]  /*18e0*/  ISETP.GE.AND P0, PT, R0, R5, PT ;  /* 0x000000050000720c */ /* 0x000fda0003f06270 */
[----:B------:R-:W-:Y:S05]  /*18f0*/  @P0 EXIT ;  /* 0x000000000000094d */ /* 0x000fea0003800000 */
[----:B------:R-:W0:Y:S01]  /*1900*/  LDC.64 R2, c[0x0][0x390] ;  /* 0x0000e400ff027b82 */ /* 0x000e220000000a00 */
[----:B------:R-:W-:-:S04]  /*1910*/  IMAD R5, R23, R5, R4 ;  /* 0x0000000517057224 */ /* 0x000fc800078e0204 */
[----:B0-----:R-:W-:-:S05]  /*1920*/  IMAD.WIDE R2, R5, 0x4, R2 ;  /* 0x0000000405027825 */ /* 0x001fca00078e0202 */
[----:B------:R-:W-:Y:S01]  /*1930*/  STG.E desc[UR8][R2.64], R31 ;  /* 0x0000001f02007986 */ /* 0x000fe2000c101908 */
[----:B------:R-:W-:Y:S05]  /*1940*/  EXIT ;  /* 0x000000000000794d */ /* 0x000fea0003800000 */
.L_x_4:
[----:B------:R-:W-:-:S00]  /*1950*/  BRA `(.L_x_4) ;  /* 0xfffffffc00fc7947 */ /* 0x000fc0000383ffff */
[----:B------:R-:W-:-:S00]  /*1960*/  NOP ;  /* 0x0000000000007918 */ /* 0x000fc00000000000 */
        /* <DEDUP_REMOVED lines=9> */
.L_x_5:


//--------------------- .nv.shared._Z13matmul_kernelPfS_S_i --------------------------
	.section	.nv.shared._Z13matmul_kernelPfS_S_i,"aw",@nobits
	.sectionflags	@""
	.align	4
.nv.shared._Z13matmul_kernelPfS_S_i:
	.zero		3072


//--------------------- .nv.shared.reserved.0     --------------------------
	.section	.nv.shared.reserved.0,"aw",@nobits
	.weak		__nv_reservedSMEM_offset_0_alias
	.size		__nv_reservedSMEM_offset_0_alias, 0, 64
	.other		__nv_reservedSMEM_offset_0_alias,@"STO_CUDA_RESERVED_SHARED STV_DEFAULT"
__nv_reservedSMEM_offset_0_alias:
	.zero		0
	.zero		64


//--------------------- .nv.constant0._Z13matmul_kernelPfS_S_i --------------------------
	.section	.nv.constant0._Z13matmul_kernelPfS_S_i,"a",@progbits
	.sectionflags	@""
	.align	4
.nv.constant0._Z13matmul_kernelPfS_S_i:
	.zero		924


//--------------------- SYMBOLS --------------------------

	.type		.nv.reservedSmem.offset0,@object
	.size		.nv.reservedSmem.offset0,0x4
	.type		.nv.reservedSmem.cap,@object
	.size		.nv.reservedSmem.cap,0x4
